//
// Generated by NVIDIA NVVM Compiler
//
// Compiler Build ID: CL-36424714
// Cuda compilation tools, release 13.0, V13.0.88
// Based on NVVM 20.0.0
//

.version 9.0
.target sm_100
.address_size 64

	// .globl	calc_heavy_hash_cuda_kernel

.visible .entry calc_heavy_hash_cuda_kernel(
	.param .u64 .ptr .align 1 calc_heavy_hash_cuda_kernel_param_0,
	.param .u64 .ptr .align 1 calc_heavy_hash_cuda_kernel_param_1,
	.param .u64 .ptr .align 1 calc_heavy_hash_cuda_kernel_param_2
)
{
	.reg .pred 	%p<9>;
	.reg .b16 	%rs<112>;
	.reg .b32 	%r<456>;
	.reg .b64 	%rd<46>;

	mov.u32 	%r449, %tid.x;
	setp.gt.u32 	%p1, %r449, 31;
	@%p1 bra 	$L__BB0_3;
	ld.param.u64 	%rd41, [calc_heavy_hash_cuda_kernel_param_2];
	ld.param.u64 	%rd39, [calc_heavy_hash_cuda_kernel_param_1];
	ld.param.u64 	%rd38, [calc_heavy_hash_cuda_kernel_param_0];
	cvta.to.global.u64 	%rd16, %rd39;
	ld.global.u8 	%rs65, [%rd16+31];
	and.b16  	%rs1, %rs65, 15;
	shr.u16 	%rs2, %rs65, 4;
	ld.global.u8 	%rs66, [%rd16+30];
	and.b16  	%rs3, %rs66, 15;
	shr.u16 	%rs4, %rs66, 4;
	ld.global.u8 	%rs67, [%rd16+29];
	and.b16  	%rs5, %rs67, 15;
	shr.u16 	%rs6, %rs67, 4;
	ld.global.u8 	%rs68, [%rd16+28];
	and.b16  	%rs7, %rs68, 15;
	shr.u16 	%rs8, %rs68, 4;
	ld.global.u8 	%rs69, [%rd16+27];
	and.b16  	%rs9, %rs69, 15;
	shr.u16 	%rs10, %rs69, 4;
	ld.global.u8 	%rs70, [%rd16+26];
	and.b16  	%rs11, %rs70, 15;
	shr.u16 	%rs12, %rs70, 4;
	ld.global.u8 	%rs71, [%rd16+25];
	and.b16  	%rs13, %rs71, 15;
	shr.u16 	%rs14, %rs71, 4;
	ld.global.u8 	%rs72, [%rd16+24];
	and.b16  	%rs15, %rs72, 15;
	shr.u16 	%rs16, %rs72, 4;
	ld.global.u8 	%rs73, [%rd16+23];
	and.b16  	%rs17, %rs73, 15;
	shr.u16 	%rs18, %rs73, 4;
	ld.global.u8 	%rs74, [%rd16+22];
	and.b16  	%rs19, %rs74, 15;
	shr.u16 	%rs20, %rs74, 4;
	ld.global.u8 	%rs75, [%rd16+21];
	and.b16  	%rs21, %rs75, 15;
	shr.u16 	%rs22, %rs75, 4;
	ld.global.u8 	%rs76, [%rd16+20];
	and.b16  	%rs23, %rs76, 15;
	shr.u16 	%rs24, %rs76, 4;
	ld.global.u8 	%rs77, [%rd16+19];
	and.b16  	%rs25, %rs77, 15;
	shr.u16 	%rs26, %rs77, 4;
	ld.global.u8 	%rs78, [%rd16+18];
	and.b16  	%rs27, %rs78, 15;
	shr.u16 	%rs28, %rs78, 4;
	ld.global.u8 	%rs79, [%rd16+17];
	and.b16  	%rs29, %rs79, 15;
	shr.u16 	%rs30, %rs79, 4;
	ld.global.u8 	%rs80, [%rd16+16];
	and.b16  	%rs31, %rs80, 15;
	shr.u16 	%rs32, %rs80, 4;
	ld.global.u8 	%rs81, [%rd16+15];
	and.b16  	%rs33, %rs81, 15;
	shr.u16 	%rs34, %rs81, 4;
	ld.global.u8 	%rs82, [%rd16+14];
	and.b16  	%rs35, %rs82, 15;
	shr.u16 	%rs36, %rs82, 4;
	ld.global.u8 	%rs83, [%rd16+13];
	and.b16  	%rs37, %rs83, 15;
	shr.u16 	%rs38, %rs83, 4;
	ld.global.u8 	%rs84, [%rd16+12];
	and.b16  	%rs39, %rs84, 15;
	shr.u16 	%rs40, %rs84, 4;
	ld.global.u8 	%rs85, [%rd16+11];
	and.b16  	%rs41, %rs85, 15;
	shr.u16 	%rs42, %rs85, 4;
	ld.global.u8 	%rs86, [%rd16+10];
	and.b16  	%rs43, %rs86, 15;
	shr.u16 	%rs44, %rs86, 4;
	ld.global.u8 	%rs87, [%rd16+9];
	and.b16  	%rs45, %rs87, 15;
	shr.u16 	%rs46, %rs87, 4;
	ld.global.u8 	%rs88, [%rd16+8];
	and.b16  	%rs47, %rs88, 15;
	shr.u16 	%rs48, %rs88, 4;
	ld.global.u8 	%rs89, [%rd16+7];
	and.b16  	%rs49, %rs89, 15;
	shr.u16 	%rs50, %rs89, 4;
	ld.global.u8 	%rs90, [%rd16+6];
	and.b16  	%rs51, %rs90, 15;
	shr.u16 	%rs52, %rs90, 4;
	ld.global.u8 	%rs91, [%rd16+5];
	and.b16  	%rs53, %rs91, 15;
	shr.u16 	%rs54, %rs91, 4;
	ld.global.u8 	%rs92, [%rd16+4];
	and.b16  	%rs55, %rs92, 15;
	shr.u16 	%rs56, %rs92, 4;
	ld.global.u8 	%rs93, [%rd16+3];
	and.b16  	%rs57, %rs93, 15;
	shr.u16 	%rs58, %rs93, 4;
	ld.global.u8 	%rs94, [%rd16+2];
	and.b16  	%rs59, %rs94, 15;
	shr.u16 	%rs60, %rs94, 4;
	ld.global.u8 	%rs95, [%rd16+1];
	and.b16  	%rs61, %rs95, 15;
	shr.u16 	%rs62, %rs95, 4;
	ld.global.u8 	%rs96, [%rd16];
	and.b16  	%rs63, %rs96, 15;
	shr.u16 	%rs64, %rs96, 4;
	cvt.u64.u32 	%rd17, %r449;
	cvta.to.global.u64 	%rd18, %rd41;
	add.s64 	%rd44, %rd18, %rd17;
	mul.wide.u32 	%rd19, %r449, 128;
	cvta.to.global.u64 	%rd20, %rd38;
	add.s64 	%rd21, %rd19, %rd20;
	add.s64 	%rd43, %rd21, 63;
	mov.u32 	%r25, %ntid.x;
	cvt.u64.u32 	%rd22, %r25;
	cvt.u32.u16 	%r26, %rs61;
	cvt.u32.u16 	%r27, %rs62;
	prmt.b32 	%r28, %r27, %r26, 0x3340U;
	cvt.u32.u16 	%r29, %rs63;
	cvt.u32.u16 	%r30, %rs64;
	prmt.b32 	%r31, %r30, %r29, 0x3340U;
	prmt.b32 	%r32, %r31, %r28, 0x5410U;
	cvt.u32.u16 	%r50, %rs57;
	cvt.u32.u16 	%r51, %rs58;
	prmt.b32 	%r52, %r51, %r50, 0x3340U;
	cvt.u32.u16 	%r53, %rs59;
	cvt.u32.u16 	%r54, %rs60;
	prmt.b32 	%r55, %r54, %r53, 0x3340U;
	prmt.b32 	%r56, %r55, %r52, 0x5410U;
	cvt.u32.u16 	%r73, %rs53;
	cvt.u32.u16 	%r74, %rs54;
	prmt.b32 	%r75, %r74, %r73, 0x3340U;
	cvt.u32.u16 	%r76, %rs55;
	mul.wide.u32 	%rd23, %r25, 128;
$L__BB0_2:
	ld.global.u8 	%r33, [%rd43+-60];
	ld.global.u8 	%r34, [%rd43+-61];
	prmt.b32 	%r35, %r34, %r33, 0x3340U;
	ld.global.u8 	%r36, [%rd43+-62];
	ld.global.u8 	%r37, [%rd43+-63];
	prmt.b32 	%r38, %r37, %r36, 0x3340U;
	prmt.b32 	%r39, %r38, %r35, 0x5410U;
	mov.b32 	%r40, 0;
	dp4a.u32.u32 	%r41, %r32, %r39, %r40;
	ld.global.u8 	%r42, [%rd43+4];
	ld.global.u8 	%r43, [%rd43+3];
	prmt.b32 	%r44, %r43, %r42, 0x3340U;
	ld.global.u8 	%r45, [%rd43+2];
	ld.global.u8 	%r46, [%rd43+1];
	prmt.b32 	%r47, %r46, %r45, 0x3340U;
	prmt.b32 	%r48, %r47, %r44, 0x5410U;
	dp4a.u32.u32 	%r49, %r32, %r48, %r40;
	ld.global.u8 	%r57, [%rd43+-56];
	ld.global.u8 	%r58, [%rd43+-57];
	prmt.b32 	%r59, %r58, %r57, 0x3340U;
	ld.global.u8 	%r60, [%rd43+-58];
	ld.global.u8 	%r61, [%rd43+-59];
	prmt.b32 	%r62, %r61, %r60, 0x3340U;
	prmt.b32 	%r63, %r62, %r59, 0x5410U;
	dp4a.u32.u32 	%r64, %r56, %r63, %r40;
	ld.global.u8 	%r65, [%rd43+8];
	ld.global.u8 	%r66, [%rd43+7];
	prmt.b32 	%r67, %r66, %r65, 0x3340U;
	ld.global.u8 	%r68, [%rd43+6];
	ld.global.u8 	%r69, [%rd43+5];
	prmt.b32 	%r70, %r69, %r68, 0x3340U;
	prmt.b32 	%r71, %r70, %r67, 0x5410U;
	dp4a.u32.u32 	%r72, %r56, %r71, %r40;
	cvt.u32.u16 	%r77, %rs56;
	prmt.b32 	%r78, %r77, %r76, 0x3340U;
	prmt.b32 	%r79, %r78, %r75, 0x5410U;
	ld.global.u8 	%r80, [%rd43+-52];
	ld.global.u8 	%r81, [%rd43+-53];
	prmt.b32 	%r82, %r81, %r80, 0x3340U;
	ld.global.u8 	%r83, [%rd43+-54];
	ld.global.u8 	%r84, [%rd43+-55];
	prmt.b32 	%r85, %r84, %r83, 0x3340U;
	prmt.b32 	%r86, %r85, %r82, 0x5410U;
	dp4a.u32.u32 	%r87, %r79, %r86, %r40;
	ld.global.u8 	%r88, [%rd43+12];
	ld.global.u8 	%r89, [%rd43+11];
	prmt.b32 	%r90, %r89, %r88, 0x3340U;
	ld.global.u8 	%r91, [%rd43+10];
	ld.global.u8 	%r92, [%rd43+9];
	prmt.b32 	%r93, %r92, %r91, 0x3340U;
	prmt.b32 	%r94, %r93, %r90, 0x5410U;
	dp4a.u32.u32 	%r95, %r79, %r94, %r40;
	cvt.u32.u16 	%r96, %rs49;
	cvt.u32.u16 	%r97, %rs50;
	prmt.b32 	%r98, %r97, %r96, 0x3340U;
	cvt.u32.u16 	%r99, %rs51;
	cvt.u32.u16 	%r100, %rs52;
	prmt.b32 	%r101, %r100, %r99, 0x3340U;
	prmt.b32 	%r102, %r101, %r98, 0x5410U;
	ld.global.u8 	%r103, [%rd43+-48];
	ld.global.u8 	%r104, [%rd43+-49];
	prmt.b32 	%r105, %r104, %r103, 0x3340U;
	ld.global.u8 	%r106, [%rd43+-50];
	ld.global.u8 	%r107, [%rd43+-51];
	prmt.b32 	%r108, %r107, %r106, 0x3340U;
	prmt.b32 	%r109, %r108, %r105, 0x5410U;
	dp4a.u32.u32 	%r110, %r102, %r109, %r40;
	ld.global.u8 	%r111, [%rd43+16];
	ld.global.u8 	%r112, [%rd43+15];
	prmt.b32 	%r113, %r112, %r111, 0x3340U;
	ld.global.u8 	%r114, [%rd43+14];
	ld.global.u8 	%r115, [%rd43+13];
	prmt.b32 	%r116, %r115, %r114, 0x3340U;
	prmt.b32 	%r117, %r116, %r113, 0x5410U;
	dp4a.u32.u32 	%r118, %r102, %r117, %r40;
	cvt.u32.u16 	%r119, %rs45;
	cvt.u32.u16 	%r120, %rs46;
	prmt.b32 	%r121, %r120, %r119, 0x3340U;
	cvt.u32.u16 	%r122, %rs47;
	cvt.u32.u16 	%r123, %rs48;
	prmt.b32 	%r124, %r123, %r122, 0x3340U;
	prmt.b32 	%r125, %r124, %r121, 0x5410U;
	ld.global.u8 	%r126, [%rd43+-44];
	ld.global.u8 	%r127, [%rd43+-45];
	prmt.b32 	%r128, %r127, %r126, 0x3340U;
	ld.global.u8 	%r129, [%rd43+-46];
	ld.global.u8 	%r130, [%rd43+-47];
	prmt.b32 	%r131, %r130, %r129, 0x3340U;
	prmt.b32 	%r132, %r131, %r128, 0x5410U;
	dp4a.u32.u32 	%r133, %r125, %r132, %r40;
	ld.global.u8 	%r134, [%rd43+20];
	ld.global.u8 	%r135, [%rd43+19];
	prmt.b32 	%r136, %r135, %r134, 0x3340U;
	ld.global.u8 	%r137, [%rd43+18];
	ld.global.u8 	%r138, [%rd43+17];
	prmt.b32 	%r139, %r138, %r137, 0x3340U;
	prmt.b32 	%r140, %r139, %r136, 0x5410U;
	dp4a.u32.u32 	%r141, %r125, %r140, %r40;
	cvt.u32.u16 	%r142, %rs41;
	cvt.u32.u16 	%r143, %rs42;
	prmt.b32 	%r144, %r143, %r142, 0x3340U;
	cvt.u32.u16 	%r145, %rs43;
	cvt.u32.u16 	%r146, %rs44;
	prmt.b32 	%r147, %r146, %r145, 0x3340U;
	prmt.b32 	%r148, %r147, %r144, 0x5410U;
	ld.global.u8 	%r149, [%rd43+-40];
	ld.global.u8 	%r150, [%rd43+-41];
	prmt.b32 	%r151, %r150, %r149, 0x3340U;
	ld.global.u8 	%r152, [%rd43+-42];
	ld.global.u8 	%r153, [%rd43+-43];
	prmt.b32 	%r154, %r153, %r152, 0x3340U;
	prmt.b32 	%r155, %r154, %r151, 0x5410U;
	dp4a.u32.u32 	%r156, %r148, %r155, %r40;
	ld.global.u8 	%r157, [%rd43+24];
	ld.global.u8 	%r158, [%rd43+23];
	prmt.b32 	%r159, %r158, %r157, 0x3340U;
	ld.global.u8 	%r160, [%rd43+22];
	ld.global.u8 	%r161, [%rd43+21];
	prmt.b32 	%r162, %r161, %r160, 0x3340U;
	prmt.b32 	%r163, %r162, %r159, 0x5410U;
	dp4a.u32.u32 	%r164, %r148, %r163, %r40;
	cvt.u32.u16 	%r165, %rs37;
	cvt.u32.u16 	%r166, %rs38;
	prmt.b32 	%r167, %r166, %r165, 0x3340U;
	cvt.u32.u16 	%r168, %rs39;
	cvt.u32.u16 	%r169, %rs40;
	prmt.b32 	%r170, %r169, %r168, 0x3340U;
	prmt.b32 	%r171, %r170, %r167, 0x5410U;
	ld.global.u8 	%r172, [%rd43+-36];
	ld.global.u8 	%r173, [%rd43+-37];
	prmt.b32 	%r174, %r173, %r172, 0x3340U;
	ld.global.u8 	%r175, [%rd43+-38];
	ld.global.u8 	%r176, [%rd43+-39];
	prmt.b32 	%r177, %r176, %r175, 0x3340U;
	prmt.b32 	%r178, %r177, %r174, 0x5410U;
	dp4a.u32.u32 	%r179, %r171, %r178, %r40;
	ld.global.u8 	%r180, [%rd43+28];
	ld.global.u8 	%r181, [%rd43+27];
	prmt.b32 	%r182, %r181, %r180, 0x3340U;
	ld.global.u8 	%r183, [%rd43+26];
	ld.global.u8 	%r184, [%rd43+25];
	prmt.b32 	%r185, %r184, %r183, 0x3340U;
	prmt.b32 	%r186, %r185, %r182, 0x5410U;
	dp4a.u32.u32 	%r187, %r171, %r186, %r40;
	cvt.u32.u16 	%r188, %rs33;
	cvt.u32.u16 	%r189, %rs34;
	prmt.b32 	%r190, %r189, %r188, 0x3340U;
	cvt.u32.u16 	%r191, %rs35;
	cvt.u32.u16 	%r192, %rs36;
	prmt.b32 	%r193, %r192, %r191, 0x3340U;
	prmt.b32 	%r194, %r193, %r190, 0x5410U;
	ld.global.u8 	%r195, [%rd43+-32];
	ld.global.u8 	%r196, [%rd43+-33];
	prmt.b32 	%r197, %r196, %r195, 0x3340U;
	ld.global.u8 	%r198, [%rd43+-34];
	ld.global.u8 	%r199, [%rd43+-35];
	prmt.b32 	%r200, %r199, %r198, 0x3340U;
	prmt.b32 	%r201, %r200, %r197, 0x5410U;
	dp4a.u32.u32 	%r202, %r194, %r201, %r40;
	ld.global.u8 	%r203, [%rd43+32];
	ld.global.u8 	%r204, [%rd43+31];
	prmt.b32 	%r205, %r204, %r203, 0x3340U;
	ld.global.u8 	%r206, [%rd43+30];
	ld.global.u8 	%r207, [%rd43+29];
	prmt.b32 	%r208, %r207, %r206, 0x3340U;
	prmt.b32 	%r209, %r208, %r205, 0x5410U;
	dp4a.u32.u32 	%r210, %r194, %r209, %r40;
	cvt.u32.u16 	%r211, %rs29;
	cvt.u32.u16 	%r212, %rs30;
	prmt.b32 	%r213, %r212, %r211, 0x3340U;
	cvt.u32.u16 	%r214, %rs31;
	cvt.u32.u16 	%r215, %rs32;
	prmt.b32 	%r216, %r215, %r214, 0x3340U;
	prmt.b32 	%r217, %r216, %r213, 0x5410U;
	ld.global.u8 	%r218, [%rd43+-28];
	ld.global.u8 	%r219, [%rd43+-29];
	prmt.b32 	%r220, %r219, %r218, 0x3340U;
	ld.global.u8 	%r221, [%rd43+-30];
	ld.global.u8 	%r222, [%rd43+-31];
	prmt.b32 	%r223, %r222, %r221, 0x3340U;
	prmt.b32 	%r224, %r223, %r220, 0x5410U;
	dp4a.u32.u32 	%r225, %r217, %r224, %r40;
	ld.global.u8 	%r226, [%rd43+36];
	ld.global.u8 	%r227, [%rd43+35];
	prmt.b32 	%r228, %r227, %r226, 0x3340U;
	ld.global.u8 	%r229, [%rd43+34];
	ld.global.u8 	%r230, [%rd43+33];
	prmt.b32 	%r231, %r230, %r229, 0x3340U;
	prmt.b32 	%r232, %r231, %r228, 0x5410U;
	dp4a.u32.u32 	%r233, %r217, %r232, %r40;
	cvt.u32.u16 	%r234, %rs25;
	cvt.u32.u16 	%r235, %rs26;
	prmt.b32 	%r236, %r235, %r234, 0x3340U;
	cvt.u32.u16 	%r237, %rs27;
	cvt.u32.u16 	%r238, %rs28;
	prmt.b32 	%r239, %r238, %r237, 0x3340U;
	prmt.b32 	%r240, %r239, %r236, 0x5410U;
	ld.global.u8 	%r241, [%rd43+-24];
	ld.global.u8 	%r242, [%rd43+-25];
	prmt.b32 	%r243, %r242, %r241, 0x3340U;
	ld.global.u8 	%r244, [%rd43+-26];
	ld.global.u8 	%r245, [%rd43+-27];
	prmt.b32 	%r246, %r245, %r244, 0x3340U;
	prmt.b32 	%r247, %r246, %r243, 0x5410U;
	dp4a.u32.u32 	%r248, %r240, %r247, %r40;
	ld.global.u8 	%r249, [%rd43+40];
	ld.global.u8 	%r250, [%rd43+39];
	prmt.b32 	%r251, %r250, %r249, 0x3340U;
	ld.global.u8 	%r252, [%rd43+38];
	ld.global.u8 	%r253, [%rd43+37];
	prmt.b32 	%r254, %r253, %r252, 0x3340U;
	prmt.b32 	%r255, %r254, %r251, 0x5410U;
	dp4a.u32.u32 	%r256, %r240, %r255, %r40;
	cvt.u32.u16 	%r257, %rs21;
	cvt.u32.u16 	%r258, %rs22;
	prmt.b32 	%r259, %r258, %r257, 0x3340U;
	cvt.u32.u16 	%r260, %rs23;
	cvt.u32.u16 	%r261, %rs24;
	prmt.b32 	%r262, %r261, %r260, 0x3340U;
	prmt.b32 	%r263, %r262, %r259, 0x5410U;
	ld.global.u8 	%r264, [%rd43+-20];
	ld.global.u8 	%r265, [%rd43+-21];
	prmt.b32 	%r266, %r265, %r264, 0x3340U;
	ld.global.u8 	%r267, [%rd43+-22];
	ld.global.u8 	%r268, [%rd43+-23];
	prmt.b32 	%r269, %r268, %r267, 0x3340U;
	prmt.b32 	%r270, %r269, %r266, 0x5410U;
	dp4a.u32.u32 	%r271, %r263, %r270, %r40;
	ld.global.u8 	%r272, [%rd43+44];
	ld.global.u8 	%r273, [%rd43+43];
	prmt.b32 	%r274, %r273, %r272, 0x3340U;
	ld.global.u8 	%r275, [%rd43+42];
	ld.global.u8 	%r276, [%rd43+41];
	prmt.b32 	%r277, %r276, %r275, 0x3340U;
	prmt.b32 	%r278, %r277, %r274, 0x5410U;
	dp4a.u32.u32 	%r279, %r263, %r278, %r40;
	cvt.u32.u16 	%r280, %rs17;
	cvt.u32.u16 	%r281, %rs18;
	prmt.b32 	%r282, %r281, %r280, 0x3340U;
	cvt.u32.u16 	%r283, %rs19;
	cvt.u32.u16 	%r284, %rs20;
	prmt.b32 	%r285, %r284, %r283, 0x3340U;
	prmt.b32 	%r286, %r285, %r282, 0x5410U;
	ld.global.u8 	%r287, [%rd43+-16];
	ld.global.u8 	%r288, [%rd43+-17];
	prmt.b32 	%r289, %r288, %r287, 0x3340U;
	ld.global.u8 	%r290, [%rd43+-18];
	ld.global.u8 	%r291, [%rd43+-19];
	prmt.b32 	%r292, %r291, %r290, 0x3340U;
	prmt.b32 	%r293, %r292, %r289, 0x5410U;
	dp4a.u32.u32 	%r294, %r286, %r293, %r40;
	ld.global.u8 	%r295, [%rd43+48];
	ld.global.u8 	%r296, [%rd43+47];
	prmt.b32 	%r297, %r296, %r295, 0x3340U;
	ld.global.u8 	%r298, [%rd43+46];
	ld.global.u8 	%r299, [%rd43+45];
	prmt.b32 	%r300, %r299, %r298, 0x3340U;
	prmt.b32 	%r301, %r300, %r297, 0x5410U;
	dp4a.u32.u32 	%r302, %r286, %r301, %r40;
	cvt.u32.u16 	%r303, %rs13;
	cvt.u32.u16 	%r304, %rs14;
	prmt.b32 	%r305, %r304, %r303, 0x3340U;
	cvt.u32.u16 	%r306, %rs15;
	cvt.u32.u16 	%r307, %rs16;
	prmt.b32 	%r308, %r307, %r306, 0x3340U;
	prmt.b32 	%r309, %r308, %r305, 0x5410U;
	ld.global.u8 	%r310, [%rd43+-12];
	ld.global.u8 	%r311, [%rd43+-13];
	prmt.b32 	%r312, %r311, %r310, 0x3340U;
	ld.global.u8 	%r313, [%rd43+-14];
	ld.global.u8 	%r314, [%rd43+-15];
	prmt.b32 	%r315, %r314, %r313, 0x3340U;
	prmt.b32 	%r316, %r315, %r312, 0x5410U;
	dp4a.u32.u32 	%r317, %r309, %r316, %r40;
	ld.global.u8 	%r318, [%rd43+52];
	ld.global.u8 	%r319, [%rd43+51];
	prmt.b32 	%r320, %r319, %r318, 0x3340U;
	ld.global.u8 	%r321, [%rd43+50];
	ld.global.u8 	%r322, [%rd43+49];
	prmt.b32 	%r323, %r322, %r321, 0x3340U;
	prmt.b32 	%r324, %r323, %r320, 0x5410U;
	dp4a.u32.u32 	%r325, %r309, %r324, %r40;
	cvt.u32.u16 	%r326, %rs9;
	cvt.u32.u16 	%r327, %rs10;
	prmt.b32 	%r328, %r327, %r326, 0x3340U;
	cvt.u32.u16 	%r329, %rs11;
	cvt.u32.u16 	%r330, %rs12;
	prmt.b32 	%r331, %r330, %r329, 0x3340U;
	prmt.b32 	%r332, %r331, %r328, 0x5410U;
	ld.global.u8 	%r333, [%rd43+-8];
	ld.global.u8 	%r334, [%rd43+-9];
	prmt.b32 	%r335, %r334, %r333, 0x3340U;
	ld.global.u8 	%r336, [%rd43+-10];
	ld.global.u8 	%r337, [%rd43+-11];
	prmt.b32 	%r338, %r337, %r336, 0x3340U;
	prmt.b32 	%r339, %r338, %r335, 0x5410U;
	dp4a.u32.u32 	%r340, %r332, %r339, %r40;
	ld.global.u8 	%r341, [%rd43+56];
	ld.global.u8 	%r342, [%rd43+55];
	prmt.b32 	%r343, %r342, %r341, 0x3340U;
	ld.global.u8 	%r344, [%rd43+54];
	ld.global.u8 	%r345, [%rd43+53];
	prmt.b32 	%r346, %r345, %r344, 0x3340U;
	prmt.b32 	%r347, %r346, %r343, 0x5410U;
	dp4a.u32.u32 	%r348, %r332, %r347, %r40;
	cvt.u32.u16 	%r349, %rs5;
	cvt.u32.u16 	%r350, %rs6;
	prmt.b32 	%r351, %r350, %r349, 0x3340U;
	cvt.u32.u16 	%r352, %rs7;
	cvt.u32.u16 	%r353, %rs8;
	prmt.b32 	%r354, %r353, %r352, 0x3340U;
	prmt.b32 	%r355, %r354, %r351, 0x5410U;
	ld.global.u8 	%r356, [%rd43+-4];
	ld.global.u8 	%r357, [%rd43+-5];
	prmt.b32 	%r358, %r357, %r356, 0x3340U;
	ld.global.u8 	%r359, [%rd43+-6];
	ld.global.u8 	%r360, [%rd43+-7];
	prmt.b32 	%r361, %r360, %r359, 0x3340U;
	prmt.b32 	%r362, %r361, %r358, 0x5410U;
	dp4a.u32.u32 	%r363, %r355, %r362, %r40;
	ld.global.u8 	%r364, [%rd43+60];
	ld.global.u8 	%r365, [%rd43+59];
	prmt.b32 	%r366, %r365, %r364, 0x3340U;
	ld.global.u8 	%r367, [%rd43+58];
	ld.global.u8 	%r368, [%rd43+57];
	prmt.b32 	%r369, %r368, %r367, 0x3340U;
	prmt.b32 	%r370, %r369, %r366, 0x5410U;
	dp4a.u32.u32 	%r371, %r355, %r370, %r40;
	cvt.u32.u16 	%r372, %rs1;
	cvt.u32.u16 	%r373, %rs2;
	prmt.b32 	%r374, %r373, %r372, 0x3340U;
	cvt.u32.u16 	%r375, %rs3;
	cvt.u32.u16 	%r376, %rs4;
	prmt.b32 	%r377, %r376, %r375, 0x3340U;
	prmt.b32 	%r378, %r377, %r374, 0x5410U;
	ld.global.u8 	%r379, [%rd43];
	ld.global.u8 	%r380, [%rd43+-1];
	prmt.b32 	%r381, %r380, %r379, 0x3340U;
	ld.global.u8 	%r382, [%rd43+-2];
	ld.global.u8 	%r383, [%rd43+-3];
	prmt.b32 	%r384, %r383, %r382, 0x3340U;
	prmt.b32 	%r385, %r384, %r381, 0x5410U;
	dp4a.u32.u32 	%r386, %r378, %r385, %r40;
	add.s32 	%r387, %r386, %r363;
	add.s32 	%r388, %r387, %r340;
	add.s32 	%r389, %r388, %r317;
	add.s32 	%r390, %r389, %r294;
	add.s32 	%r391, %r390, %r271;
	add.s32 	%r392, %r391, %r248;
	add.s32 	%r393, %r392, %r225;
	add.s32 	%r394, %r393, %r202;
	add.s32 	%r395, %r394, %r179;
	add.s32 	%r396, %r395, %r156;
	add.s32 	%r397, %r396, %r133;
	add.s32 	%r398, %r397, %r110;
	add.s32 	%r399, %r398, %r87;
	add.s32 	%r400, %r399, %r64;
	add.s32 	%r401, %r400, %r41;
	ld.global.u8 	%r402, [%rd43+64];
	ld.global.u8 	%r403, [%rd43+63];
	prmt.b32 	%r404, %r403, %r402, 0x3340U;
	ld.global.u8 	%r405, [%rd43+62];
	ld.global.u8 	%r406, [%rd43+61];
	prmt.b32 	%r407, %r406, %r405, 0x3340U;
	prmt.b32 	%r408, %r407, %r404, 0x5410U;
	dp4a.u32.u32 	%r409, %r378, %r408, %r40;
	add.s32 	%r410, %r409, %r371;
	add.s32 	%r411, %r410, %r348;
	add.s32 	%r412, %r411, %r325;
	add.s32 	%r413, %r412, %r302;
	add.s32 	%r414, %r413, %r279;
	add.s32 	%r415, %r414, %r256;
	add.s32 	%r416, %r415, %r233;
	add.s32 	%r417, %r416, %r210;
	add.s32 	%r418, %r417, %r187;
	add.s32 	%r419, %r418, %r164;
	add.s32 	%r420, %r419, %r141;
	add.s32 	%r421, %r420, %r118;
	add.s32 	%r422, %r421, %r95;
	add.s32 	%r423, %r422, %r72;
	add.s32 	%r424, %r423, %r49;
	shr.u32 	%r425, %r401, 4;
	shr.u32 	%r426, %r401, 8;
	xor.b32  	%r427, %r426, %r425;
	xor.b32  	%r428, %r427, %r401;
	shl.b32 	%r429, %r428, 4;
	shr.u32 	%r430, %r424, 4;
	shr.u32 	%r431, %r424, 8;
	xor.b32  	%r432, %r431, %r430;
	xor.b32  	%r433, %r432, %r424;
	and.b32  	%r434, %r433, 15;
	or.b32  	%r435, %r434, %r429;
	st.global.u8 	[%rd44], %r435;
	add.s32 	%r449, %r449, %r25;
	add.s64 	%rd44, %rd44, %rd22;
	add.s64 	%rd43, %rd43, %rd23;
	setp.lt.u32 	%p2, %r449, 32;
	@%p2 bra 	$L__BB0_2;
$L__BB0_3:
	mov.u32 	%r455, %tid.x;
	setp.gt.u32 	%p3, %r455, 31;
	bar.sync 	0;
	@%p3 bra 	$L__BB0_10;
	ld.param.u64 	%rd42, [calc_heavy_hash_cuda_kernel_param_2];
	ld.param.u64 	%rd40, [calc_heavy_hash_cuda_kernel_param_1];
	cvta.to.global.u64 	%rd7, %rd40;
	cvta.to.global.u64 	%rd8, %rd42;
	mov.u32 	%r5, %ntid.x;
	add.s32 	%r436, %r455, %r5;
	max.u32 	%r437, %r436, 32;
	setp.lt.u32 	%p4, %r436, 32;
	selp.u32 	%r438, 1, 0, %p4;
	add.s32 	%r439, %r436, %r438;
	sub.s32 	%r440, %r437, %r439;
	div.u32 	%r441, %r440, %r5;
	add.s32 	%r6, %r441, %r438;
	and.b32  	%r442, %r6, 3;
	setp.eq.s32 	%p5, %r442, 3;
	@%p5 bra 	$L__BB0_7;
	cvt.u64.u32 	%rd45, %r455;
	cvt.u64.u32 	%rd10, %r5;
	add.s32 	%r443, %r6, 1;
	and.b32  	%r444, %r443, 3;
	neg.s32 	%r450, %r444;
$L__BB0_6:
	.pragma "nounroll";
	add.s64 	%rd24, %rd7, %rd45;
	ld.global.u8 	%rs97, [%rd24];
	add.s64 	%rd25, %rd8, %rd45;
	ld.global.u8 	%rs98, [%rd25];
	xor.b16  	%rs99, %rs98, %rs97;
	st.global.u8 	[%rd25], %rs99;
	add.s64 	%rd45, %rd45, %rd10;
	cvt.u32.u64 	%r455, %rd45;
	add.s32 	%r450, %r450, 1;
	setp.ne.s32 	%p6, %r450, 0;
	@%p6 bra 	$L__BB0_6;
$L__BB0_7:
	setp.lt.u32 	%p7, %r6, 3;
	@%p7 bra 	$L__BB0_10;
	shl.b32 	%r445, %r5, 1;
	add.s32 	%r454, %r455, %r445;
	shl.b32 	%r13, %r5, 2;
	mad.lo.s32 	%r453, %r5, 3, %r455;
	add.s32 	%r452, %r5, %r455;
$L__BB0_9:
	cvt.u64.u32 	%rd26, %r455;
	add.s64 	%rd27, %rd7, %rd26;
	ld.global.u8 	%rs100, [%rd27];
	add.s64 	%rd28, %rd8, %rd26;
	ld.global.u8 	%rs101, [%rd28];
	xor.b16  	%rs102, %rs101, %rs100;
	st.global.u8 	[%rd28], %rs102;
	add.s32 	%r446, %r455, %r5;
	cvt.u64.u32 	%rd29, %r452;
	add.s64 	%rd30, %rd7, %rd29;
	ld.global.u8 	%rs103, [%rd30];
	add.s64 	%rd31, %rd8, %rd29;
	ld.global.u8 	%rs104, [%rd31];
	xor.b16  	%rs105, %rs104, %rs103;
	st.global.u8 	[%rd31], %rs105;
	add.s32 	%r447, %r446, %r5;
	cvt.u64.u32 	%rd32, %r454;
	add.s64 	%rd33, %rd7, %rd32;
	ld.global.u8 	%rs106, [%rd33];
	add.s64 	%rd34, %rd8, %rd32;
	ld.global.u8 	%rs107, [%rd34];
	xor.b16  	%rs108, %rs107, %rs106;
	st.global.u8 	[%rd34], %rs108;
	add.s32 	%r448, %r447, %r5;
	cvt.u64.u32 	%rd35, %r453;
	add.s64 	%rd36, %rd7, %rd35;
	ld.global.u8 	%rs109, [%rd36];
	add.s64 	%rd37, %rd8, %rd35;
	ld.global.u8 	%rs110, [%rd37];
	xor.b16  	%rs111, %rs110, %rs109;
	st.global.u8 	[%rd37], %rs111;
	add.s32 	%r455, %r448, %r5;
	add.s32 	%r454, %r454, %r13;
	add.s32 	%r453, %r453, %r13;
	add.s32 	%r452, %r452, %r13;
	setp.lt.u32 	%p8, %r455, 32;
	@%p8 bra 	$L__BB0_9;
$L__BB0_10:
	ret;

}


// ===== COMPILED SASS (sm_100) =====

	.target	sm_100

	.elftype	@"ET_EXEC"


//--------------------- .note.nv.tkinfo           --------------------------
	.section	.note.nv.tkinfo,"",@"SHT_NOTE"
	.sectionflags	@"SHF_NOTE_NV_TKINFO"
	.tkinfo
        /*0018*/ 	.word	0x00000002
        /*0030*/ 	.string	""
        /*0030*/ 	.string	"ptxas"
        /*0030*/ 	.string	"Cuda compilation tools, release 13.0, V13.0.88"
        /*0030*/ 	.string	"Build cuda_13.0.r13.0/compiler.36424714_0"
        /*0030*/ 	.string	"-arch sm_100 -m 64 "



//--------------------- .note.nv.cuinfo           --------------------------
	.section	.note.nv.cuinfo,"",@"SHT_NOTE"
	.sectionflags	@"SHF_NOTE_NV_CUINFO"
        /*0018*/ 	.short	0x0002
        /*001a*/ 	.short	0x0064
        /*001c*/ 	.short	0x0082
	.zero		2


//--------------------- .nv.info                  --------------------------
	.section	.nv.info,"",@"SHT_CUDA_INFO"
	.align	4


	//----- nvinfo : EIATTR_REGCOUNT
	.align		4
        /*0000*/ 	.byte	0x04, 0x2f
        /*0002*/ 	.short	(.L_1 - .L_0)
	.align		4
.L_0:
        /*0004*/ 	.word	index@(calc_heavy_hash_cuda_kernel)
        /*0008*/ 	.word	0x00000080


	//----- nvinfo : EIATTR_FRAME_SIZE
	.align		4
.L_1:
        /*000c*/ 	.byte	0x04, 0x11
        /*000e*/ 	.short	(.L_3 - .L_2)
	.align		4
.L_2:
        /*0010*/ 	.word	index@(calc_heavy_hash_cuda_kernel)
        /*0014*/ 	.word	0x00000000


	//----- nvinfo : EIATTR_MIN_STACK_SIZE
	.align		4
.L_3:
        /*0018*/ 	.byte	0x04, 0x12
        /*001a*/ 	.short	(.L_5 - .L_4)
	.align		4
.L_4:
        /*001c*/ 	.word	index@(calc_heavy_hash_cuda_kernel)
        /*0020*/ 	.word	0x00000000
.L_5:


//--------------------- .nv.compat                --------------------------
	.section	.nv.compat,"",@"SHT_CUDA_COMPAT_INFO"
	.align	4
        /*0000*/ 	.byte	0x02, 0x09, 0x00, 0x00, 0x02, 0x02, 0x01, 0x00, 0x02, 0x05, 0x05, 0x00, 0x03, 0x07, 0x01, 0x01
        /*0010*/ 	.byte	0x02, 0x03, 0x00, 0x00, 0x02, 0x06, 0x01, 0x00, 0x04, 0x0b, 0x08, 0x00, 0x09, 0x00, 0x00, 0x00
        /*0020*/ 	.byte	0x00, 0x00, 0x00, 0x00


//--------------------- .nv.info.calc_heavy_hash_cuda_kernel --------------------------
	.section	.nv.info.calc_heavy_hash_cuda_kernel,"",@"SHT_CUDA_INFO"
	.sectionflags	@""
	.align	4


	//----- nvinfo : EIATTR_CUDA_API_VERSION
	.align		4
        /*0000*/ 	.byte	0x04, 0x37
        /*0002*/ 	.short	(.L_7 - .L_6)
.L_6:
        /*0004*/ 	.word	0x00000082


	//----- nvinfo : EIATTR_KPARAM_INFO
	.align		4
.L_7:
        /*0008*/ 	.byte	0x04, 0x17
        /*000a*/ 	.short	(.L_9 - .L_8)
.L_8:
        /*000c*/ 	.word	0x00000000
        /*0010*/ 	.short	0x0002
        /*0012*/ 	.short	0x0010
        /*0014*/ 	.byte	0x00, 0xf5, 0x21, 0x00


	//----- nvinfo : EIATTR_KPARAM_INFO
	.align		4
.L_9:
        /*0018*/ 	.byte	0x04, 0x17
        /*001a*/ 	.short	(.L_11 - .L_10)
.L_10:
        /*001c*/ 	.word	0x00000000
        /*0020*/ 	.short	0x0001
        /*0022*/ 	.short	0x0008
        /*0024*/ 	.byte	0x00, 0xf5, 0x21, 0x00


	//----- nvinfo : EIATTR_KPARAM_INFO
	.align		4
.L_11:
        /*0028*/ 	.byte	0x04, 0x17
        /*002a*/ 	.short	(.L_13 - .L_12)
.L_12:
        /*002c*/ 	.word	0x00000000
        /*0030*/ 	.short	0x0000
        /*0032*/ 	.short	0x0000
        /*0034*/ 	.byte	0x00, 0xf5, 0x21, 0x00


	//----- nvinfo : EIATTR_SPARSE_MMA_MASK
	.align		4
.L_13:
        /*0038*/ 	.byte	0x03, 0x50
        /*003a*/ 	.short	0x0000


	//----- nvinfo : EIATTR_MAXREG_COUNT
	.align		4
        /*003c*/ 	.byte	0x03, 0x1b
        /*003e*/ 	.short	0x00ff


	//----- nvinfo : EIATTR_NUM_BARRIERS
	.align		4
        /*0040*/ 	.byte	0x02, 0x4c
        /*0042*/ 	.byte	0x01
	.zero		1


	//----- nvinfo : EIATTR_MERCURY_ISA_VERSION
	.align		4
        /*0044*/ 	.byte	0x03, 0x5f
        /*0046*/ 	.short	0x0101


	//----- nvinfo : EIATTR_VRC_CTA_INIT_COUNT
	.align		4
        /*0048*/ 	.byte	0x02, 0x4a
	.zero		1
	.zero		1


	//----- nvinfo : EIATTR_EXIT_INSTR_OFFSETS
	.align		4
        /*004c*/ 	.byte	0x04, 0x1c
        /*004e*/ 	.short	(.L_15 - .L_14)


	//   ....[0]....
.L_14:
        /*0050*/ 	.word	0x00001c20


	//   ....[1]....
        /*0054*/ 	.word	0x00001fa0


	//   ....[2]....
        /*0058*/ 	.word	0x00002270


	//----- nvinfo : EIATTR_CRS_STACK_SIZE
	.align		4
.L_15:
        /*005c*/ 	.byte	0x04, 0x1e
        /*005e*/ 	.short	(.L_17 - .L_16)
.L_16:
        /*0060*/ 	.word	0x00000000


	//----- nvinfo : EIATTR_CBANK_PARAM_SIZE
	.align		4
.L_17:
        /*0064*/ 	.byte	0x03, 0x19
        /*0066*/ 	.short	0x0018


	//----- nvinfo : EIATTR_PARAM_CBANK
	.align		4
        /*0068*/ 	.byte	0x04, 0x0a
        /*006a*/ 	.short	(.L_19 - .L_18)
	.align		4
.L_18:
        /*006c*/ 	.word	index@(.nv.constant0.calc_heavy_hash_cuda_kernel)
        /*0070*/ 	.short	0x0380
        /*0072*/ 	.short	0x0018


	//----- nvinfo : EIATTR_SW_WAR
	.align		4
.L_19:
        /*0074*/ 	.byte	0x04, 0x36
        /*0076*/ 	.short	(.L_21 - .L_20)
.L_20:
        /*0078*/ 	.word	0x00000008
.L_21:


//--------------------- .nv.callgraph             --------------------------
	.section	.nv.callgraph,"",@"SHT_CUDA_CALLGRAPH"
	.align	4
	.sectionentsize	8
	.align		4
        /*0000*/ 	.word	0x00000000
	.align		4
        /*0004*/ 	.word	0xffffffff
	.align		4
        /*0008*/ 	.word	0x00000000
	.align		4
        /*000c*/ 	.word	0xfffffffe
	.align		4
        /*0010*/ 	.word	0x00000000
	.align		4
        /*0014*/ 	.word	0xfffffffd
	.align		4
        /*0018*/ 	.word	0x00000000
	.align		4
        /*001c*/ 	.word	0xfffffffc


//--------------------- .text.calc_heavy_hash_cuda_kernel --------------------------
	.section	.text.calc_heavy_hash_cuda_kernel,"ax",@progbits
	.align	128
        .global         calc_heavy_hash_cuda_kernel
        .type           calc_heavy_hash_cuda_kernel,@function
        .size           calc_heavy_hash_cuda_kernel,(.L_x_9 - calc_heavy_hash_cuda_kernel)
        .other          calc_heavy_hash_cuda_kernel,@"STO_CUDA_ENTRY STV_DEFAULT"
calc_heavy_hash_cuda_kernel:
.text.calc_heavy_hash_cuda_kernel:
[----:B------:R-:W-:Y:S01]  /*0000*/  LDC R1, c[0x0][0x37c] ;  /* 0x0000df00ff017b82 */ /* 0x000fe20000000800 */
[----:B------:R-:W0:Y:S01]  /*0010*/  S2R R64, SR_TID.X ;  /* 0x0000000000407919 */ /* 0x000e220000002100 */
[----:B------:R-:W1:Y:S01]  /*0020*/  LDCU.64 UR4, c[0x0][0x358] ;  /* 0x00006b00ff0477ac */ /* 0x000e620008000a00 */
[----:B------:R-:W-:Y:S01]  /*0030*/  BSSY.RECONVERGENT B0, `(.L_x_0) ;  /* 0x00001bd000007945 */ /* 0x000fe20003800200 */
[----:B0-----:R-:W-:-:S13]  /*0040*/  ISETP.GT.U32.AND P0, PT, R64, 0x1f, PT ;  /* 0x0000001f4000780c */ /* 0x001fda0003f04070 */
[----:B-1----:R-:W-:Y:S05]  /*0050*/  @P0 BRA `(.L_x_1) ;  /* 0x0000001800e80947 */ /* 0x002fea0003800000 */
[----:B------:R-:W0:Y:S01]  /*0060*/  LDC.64 R2, c[0x0][0x388] ;  /* 0x0000e200ff027b82 */ /* 0x000e220000000a00 */
[----:B------:R-:W1:Y:S07]  /*0070*/  LDCU.64 UR6, c[0x0][0x390] ;  /* 0x00007200ff0677ac */ /* 0x000e6e0008000a00 */
[----:B------:R-:W2:Y:S01]  /*0080*/  LDC.64 R4, c[0x0][0x380] ;  /* 0x0000e000ff047b82 */ /* 0x000ea20000000a00 */
[----:B0-----:R-:W3:Y:S04]  /*0090*/  LDG.E.U8 R8, desc[UR4][R2.64+0x2] ;  /* 0x0000020402087981 */ /* 0x001ee8000c1e1100 */
[----:B------:R-:W4:Y:S04]  /*00a0*/  LDG.E.U8 R0, desc[UR4][R2.64+0x3] ;  /* 0x0000030402007981 */ /* 0x000f28000c1e1100 */
[----:B------:R-:W5:Y:S04]  /*00b0*/  LDG.E.U8 R12, desc[UR4][R2.64] ;  /* 0x00000004020c7981 */ /* 0x000f68000c1e1100 */
        /* <DEDUP_REMOVED lines=28> */
[----:B------:R2:W5:Y:S02]  /*0280*/  LDG.E.U8 R10, desc[UR4][R2.64+0x4] ;  /* 0x00000404020a7981 */ /* 0x000564000c1e1100 */
[----:B--2---:R-:W-:-:S03]  /*0290*/  IMAD.WIDE.U32 R2, R64, 0x80, R4 ;  /* 0x0000008040027825 */ /* 0x004fc600078e0004 */
[----:B------:R-:W-:-:S05]  /*02a0*/  IADD3 R2, P2, PT, R2, 0x3f, RZ ;  /* 0x0000003f02027810 */ /* 0x000fca0007f5e0ff */
[----:B------:R-:W-:Y:S01]  /*02b0*/  IMAD.X R3, RZ, RZ, R3, P2 ;  /* 0x000000ffff037224 */ /* 0x000fe200010e0603 */
[----:B---3--:R-:W-:Y:S02]  /*02c0*/  LOP3.LUT R9, R8, 0xf, RZ, 0xc0, !PT ;  /* 0x0000000f08097812 */ /* 0x008fe400078ec0ff */
[----:B------:R-:W-:Y:S02]  /*02d0*/  SHF.R.U32.HI R8, RZ, 0x4, R8 ;  /* 0x00000004ff087819 */ /* 0x000fe40000011608 */
[----:B----4-:R-:W-:Y:S02]  /*02e0*/  LOP3.LUT R7, R0, 0xf, RZ, 0xc0, !PT ;  /* 0x0000000f00077812 */ /* 0x010fe400078ec0ff */
[----:B------:R-:W-:Y:S02]  /*02f0*/  SHF.R.U32.HI R0, RZ, 0x4, R0 ;  /* 0x00000004ff007819 */ /* 0x000fe40000011600 */
[----:B------:R-:W-:Y:S02]  /*0300*/  PRMT R13, R8, 0x3340, R9 ;  /* 0x00003340080d7816 */ /* 0x000fe40000000009 */
[----:B------:R-:W-:-:S04]  /*0310*/  PRMT R0, R0, 0x3340, R7 ;  /* 0x0000334000007816 */ /* 0x000fc80000000007 */
[----:B------:R-:W-:Y:S02]  /*0320*/  PRMT R0, R13, 0x5410, R0 ;  /* 0x000054100d007816 */ /* 0x000fe40000000000 */
[----:B------:R-:W0:Y:S01]  /*0330*/  LDC R13, c[0x0][0x360] ;  /* 0x0000d800ff0d7b82 */ /* 0x000e220000000800 */
[----:B-----5:R-:W-:Y:S02]  /*0340*/  LOP3.LUT R9, R12, 0xf, RZ, 0xc0, !PT ;  /* 0x0000000f0c097812 */ /* 0x020fe400078ec0ff */
[----:B------:R-:W-:Y:S02]  /*0350*/  SHF.R.U32.HI R12, RZ, 0x4, R12 ;  /* 0x00000004ff0c7819 */ /* 0x000fe4000001160c */
[----:B------:R-:W-:Y:S02]  /*0360*/  LOP3.LUT R7, R11, 0xf, RZ, 0xc0, !PT ;  /* 0x0000000f0b077812 */ /* 0x000fe400078ec0ff */
[----:B------:R-:W-:Y:S02]  /*0370*/  SHF.R.U32.HI R8, RZ, 0x4, R11 ;  /* 0x00000004ff087819 */ /* 0x000fe4000001160b */
[----:B------:R-:W-:-:S02]  /*0380*/  PRMT R5, R12, 0x3340, R9 ;  /* 0x000033400c057816 */ /* 0x000fc40000000009 */
[----:B------:R-:W-:Y:S02]  /*0390*/  LOP3.LUT R9, R6, 0xf, RZ, 0xc0, !PT ;  /* 0x0000000f06097812 */ /* 0x000fe400078ec0ff */
[----:B------:R-:W-:Y:S02]  /*03a0*/  SHF.R.U32.HI R4, RZ, 0x4, R6 ;  /* 0x00000004ff047819 */ /* 0x000fe40000011606 */
[----:B-1----:R-:W-:Y:S02]  /*03b0*/  IADD3 R6, P1, PT, R64, UR6, RZ ;  /* 0x0000000640067c10 */ /* 0x002fe4000ff3e0ff */
[----:B------:R-:W-:Y:S02]  /*03c0*/  PRMT R8, R8, 0x3340, R7 ;  /* 0x0000334008087816 */ /* 0x000fe40000000007 */
[----:B------:R-:W-:Y:S01]  /*03d0*/  LOP3.LUT R12, R15, 0xf, RZ, 0xc0, !PT ;  /* 0x0000000f0f0c7812 */ /* 0x000fe200078ec0ff */
[----:B------:R-:W-:Y:S01]  /*03e0*/  IMAD.X R11, RZ, RZ, UR7, P1 ;  /* 0x00000007ff0b7e24 */ /* 0x000fe200088e06ff */
[----:B------:R-:W-:-:S02]  /*03f0*/  LOP3.LUT R14, R17, 0xf, RZ, 0xc0, !PT ;  /* 0x0000000f110e7812 */ /* 0x000fc400078ec0ff */
[----:B------:R-:W-:Y:S02]  /*0400*/  LOP3.LUT R16, R19, 0xf, RZ, 0xc0, !PT ;  /* 0x0000000f13107812 */ /* 0x000fe400078ec0ff */
[----:B------:R-:W-:Y:S02]  /*0410*/  LOP3.LUT R18, R21, 0xf, RZ, 0xc0, !PT ;  /* 0x0000000f15127812 */ /* 0x000fe400078ec0ff */
[----:B------:R-:W-:Y:S02]  /*0420*/  LOP3.LUT R20, R23, 0xf, RZ, 0xc0, !PT ;  /* 0x0000000f17147812 */ /* 0x000fe400078ec0ff */
[----:B------:R-:W-:Y:S02]  /*0430*/  LOP3.LUT R22, R25, 0xf, RZ, 0xc0, !PT ;  /* 0x0000000f19167812 */ /* 0x000fe400078ec0ff */
[----:B------:R-:W-:Y:S02]  /*0440*/  LOP3.LUT R24, R27, 0xf, RZ, 0xc0, !PT ;  /* 0x0000000f1b187812 */ /* 0x000fe400078ec0ff */
[----:B------:R-:W-:-:S02]  /*0450*/  LOP3.LUT R26, R29, 0xf, RZ, 0xc0, !PT ;  /* 0x0000000f1d1a7812 */ /* 0x000fc400078ec0ff */
[----:B------:R-:W-:Y:S02]  /*0460*/  PRMT R8, R5, 0x5410, R8 ;  /* 0x0000541005087816 */ /* 0x000fe40000000008 */
[----:B------:R-:W-:Y:S02]  /*0470*/  LOP3.LUT R28, R31, 0xf, RZ, 0xc0, !PT ;  /* 0x0000000f1f1c7812 */ /* 0x000fe400078ec0ff */
[----:B------:R-:W-:Y:S02]  /*0480*/  PRMT R9, R4, 0x3340, R9 ;  /* 0x0000334004097816 */ /* 0x000fe40000000009 */
[----:B------:R-:W-:Y:S02]  /*0490*/  LOP3.LUT R30, R33, 0xf, RZ, 0xc0, !PT ;  /* 0x0000000f211e7812 */ /* 0x000fe400078ec0ff */
[----:B------:R-:W-:Y:S02]  /*04a0*/  SHF.R.U32.HI R15, RZ, 0x4, R15 ;  /* 0x00000004ff0f7819 */ /* 0x000fe4000001160f */
[----:B------:R-:W-:-:S02]  /*04b0*/  LOP3.LUT R32, R35, 0xf, RZ, 0xc0, !PT ;  /* 0x0000000f23207812 */ /* 0x000fc400078ec0ff */
[----:B------:R-:W-:Y:S02]  /*04c0*/  SHF.R.U32.HI R17, RZ, 0x4, R17 ;  /* 0x00000004ff117819 */ /* 0x000fe40000011611 */
[----:B------:R-:W-:Y:S02]  /*04d0*/  LOP3.LUT R34, R37, 0xf, RZ, 0xc0, !PT ;  /* 0x0000000f25227812 */ /* 0x000fe400078ec0ff */
[----:B------:R-:W-:Y:S02]  /*04e0*/  SHF.R.U32.HI R19, RZ, 0x4, R19 ;  /* 0x00000004ff137819 */ /* 0x000fe40000011613 */
        /* <DEDUP_REMOVED lines=30> */
[----:B------:R-:W-:Y:S02]  /*06d0*/  SHF.R.U32.HI R51, RZ, 0x4, R51 ;  /* 0x00000004ff337819 */ /* 0x000fe40000011633 */
[----:B------:R-:W-:Y:S02]  /*06e0*/  SHF.R.U32.HI R53, RZ, 0x4, R53 ;  /* 0x00000004ff357819 */ /* 0x000fe40000011635 */
[----:B------:R-:W-:-:S02]  /*06f0*/  SHF.R.U32.HI R55, RZ, 0x4, R55 ;  /* 0x00000004ff377819 */ /* 0x000fc40000011637 */
[----:B------:R-:W-:Y:S02]  /*0700*/  SHF.R.U32.HI R57, RZ, 0x4, R57 ;  /* 0x00000004ff397819 */ /* 0x000fe40000011639 */
[----:B------:R-:W-:Y:S02]  /*0710*/  SHF.R.U32.HI R59, RZ, 0x4, R59 ;  /* 0x00000004ff3b7819 */ /* 0x000fe4000001163b */
[----:B------:R-:W-:Y:S02]  /*0720*/  SHF.R.U32.HI R61, RZ, 0x4, R61 ;  /* 0x00000004ff3d7819 */ /* 0x000fe4000001163d */
[----:B------:R-:W-:Y:S02]  /*0730*/  SHF.R.U32.HI R63, RZ, 0x4, R63 ;  /* 0x00000004ff3f7819 */ /* 0x000fe4000001163f */
[----:B------:R-:W-:Y:S02]  /*0740*/  SHF.R.U32.HI R65, RZ, 0x4, R65 ;  /* 0x00000004ff417819 */ /* 0x000fe40000011641 */
[----:B0-----:R-:W-:-:S07]  /*0750*/  SHF.R.U32.HI R10, RZ, 0x4, R10 ;  /* 0x00000004ff0a7819 */ /* 0x001fce000001160a */
.L_x_2:
[----:B------:R-:W2:Y:S04]  /*0760*/  LDG.E.U8 R98, desc[UR4][R2.64+0x8] ;  /* 0x0000080402627981 */ /* 0x000ea8000c1e1100 */
[----:B------:R-:W2:Y:S04]  /*0770*/  LDG.E.U8 R101, desc[UR4][R2.64+0x7] ;  /* 0x0000070402657981 */ /* 0x000ea8000c1e1100 */
[----:B0-----:R-:W3:Y:S04]  /*0780*/  LDG.E.U8 R67, desc[UR4][R2.64+-0x3e] ;  /* 0xffffc20402437981 */ /* 0x001ee8000c1e1100 */
[----:B------:R-:W3:Y:S04]  /*0790*/  LDG.E.U8 R108, desc[UR4][R2.64+-0x3f] ;  /* 0xffffc104026c7981 */ /* 0x000ee8000c1e1100 */
[----:B------:R-:W4:Y:S04]  /*07a0*/  LDG.E.U8 R74, desc[UR4][R2.64+-0x3a] ;  /* 0xffffc604024a7981 */ /* 0x000f28000c1e1100 */
        /* <DEDUP_REMOVED lines=50> */
[----:B------:R-:W5:Y:S01]  /*0ad0*/  LDG.E.U8 R87, desc[UR4][R2.64+0x1f] ;  /* 0x00001f0402577981 */ /* 0x000f62000c1e1100 */
[----:B--2---:R-:W-:-:S02]  /*0ae0*/  PRMT R98, R101, 0x3340, R98 ;  /* 0x0000334065627816 */ /* 0x004fc40000000062 */
[----:B---3--:R-:W-:Y:S02]  /*0af0*/  PRMT R108, R108, 0x3340, R67 ;  /* 0x000033406c6c7816 */ /* 0x008fe40000000043 */
[----:B----4-:R-:W-:Y:S02]  /*0b00*/  PRMT R99, R99, 0x3340, R74 ;  /* 0x0000334063637816 */ /* 0x010fe4000000004a */
[----:B------:R-:W2:Y:S01]  /*0b10*/  LDG.E.U8 R74, desc[UR4][R2.64+0x26] ;  /* 0x00002604024a7981 */ /* 0x000ea2000c1e1100 */
[----:B-----5:R-:W-:-:S03]  /*0b20*/  PRMT R101, R107, 0x3340, R104 ;  /* 0x000033406b657816 */ /* 0x020fc60000000068 */
[----:B------:R-:W3:Y:S04]  /*0b30*/  LDG.E.U8 R107, desc[UR4][R2.64+-0x25] ;  /* 0xffffdb04026b7981 */ /* 0x000ee8000c1e1100 */
[----:B------:R-:W4:Y:S01]  /*0b40*/  LDG.E.U8 R104, desc[UR4][R2.64+-0x1c] ;  /* 0xffffe40402687981 */ /* 0x000f22000c1e1100 */
[----:B------:R-:W-:-:S03]  /*0b50*/  PRMT R5, R106, 0x3340, R5 ;  /* 0x000033406a057816 */ /* 0x000fc60000000005 */
[----:B------:R-:W3:Y:S01]  /*0b60*/  LDG.E.U8 R106, desc[UR4][R2.64+-0x24] ;  /* 0xffffdc04026a7981 */ /* 0x000ee2000c1e1100 */
[----:B------:R-:W-:-:S03]  /*0b70*/  PRMT R5, R108, 0x5410, R5 ;  /* 0x000054106c057816 */ /* 0x000fc60000000005 */
[----:B------:R-:W5:Y:S01]  /*0b80*/  LDG.E.U8 R108, desc[UR4][R2.64+-0x26] ;  /* 0xffffda04026c7981 */ /* 0x000f62000c1e1100 */
[----:B------:R-:W-:-:S03]  /*0b90*/  PRMT R112, R112, 0x3340, R111 ;  /* 0x0000334070707816 */ /* 0x000fc6000000006f */
[----:B------:R-:W2:Y:S01]  /*0ba0*/  LDG.E.U8 R111, desc[UR4][R2.64+0x1b] ;  /* 0x00001b04026f7981 */ /* 0x000ea2000c1e1100 */
[----:B------:R-:W-:-:S03]  /*0bb0*/  PRMT R118, R113, 0x3340, R118 ;  /* 0x0000334071767816 */ /* 0x000fc60000000076 */
[----:B------:R-:W4:Y:S01]  /*0bc0*/  LDG.E.U8 R113, desc[UR4][R2.64+0x19] ;  /* 0x0000190402717981 */ /* 0x000f22000c1e1100 */
[----:B------:R-:W-:-:S03]  /*0bd0*/  PRMT R103, R103, 0x3340, R100 ;  /* 0x0000334067677816 */ /* 0x000fc60000000064 */
[----:B------:R-:W4:Y:S01]  /*0be0*/  LDG.E.U8 R100, desc[UR4][R2.64+0x24] ;  /* 0x0000240402647981 */ /* 0x000f22000c1e1100 */
[----:B------:R-:W-:Y:S02]  /*0bf0*/  PRMT R102, R105, 0x3340, R102 ;  /* 0x0000334069667816 */ /* 0x000fe40000000066 */
[----:B------:R-:W-:Y:S02]  /*0c00*/  PRMT R67, R110, 0x3340, R109 ;  /* 0x000033406e437816 */ /* 0x000fe4000000006d */
[----:B------:R-:W5:Y:S02]  /*0c10*/  LDG.E.U8 R109, desc[UR4][R2.64+-0x27] ;  /* 0xffffd904026d7981 */ /* 0x000f64000c1e1100 */
[----:B------:R-:W-:Y:S02]  /*0c20*/  PRMT R67, R112, 0x5410, R67 ;  /* 0x0000541070437816 */ /* 0x000fe40000000043 */
[----:B------:R-:W2:Y:S01]  /*0c30*/  LDG.E.U8 R110, desc[UR4][R2.64+0x1c] ;  /* 0x00001c04026e7981 */ /* 0x000ea2000c1e1100 */
[----:B------:R-:W-:-:S02]  /*0c40*/  PRMT R66, R66, 0x3340, R69 ;  /* 0x0000334042427816 */ /* 0x000fc40000000045 */
[----:B------:R-:W-:Y:S01]  /*0c50*/  PRMT R69, R99, 0x5410, R118 ;  /* 0x0000541063457816 */ /* 0x000fe20000000076 */
[----:B------:R-:W4:Y:S04]  /*0c60*/  LDG.E.U8 R112, desc[UR4][R2.64+0x1a] ;  /* 0x00001a0402707981 */ /* 0x000f28000c1e1100 */
[----:B------:R-:W4:Y:S01]  /*0c70*/  LDG.E.U8 R99, desc[UR4][R2.64+0x21] ;  /* 0x0000210402637981 */ /* 0x000f22000c1e1100 */
[----:B------:R-:W-:Y:S02]  /*0c80*/  PRMT R105, R71, 0x3340, R4 ;  /* 0x0000334047697816 */ /* 0x000fe40000000004 */
[----:B------:R-:W-:Y:S02]  /*0c90*/  PRMT R71, R103, 0x5410, R98 ;  /* 0x0000541067477816 */ /* 0x000fe40000000062 */
[----:B------:R-:W-:Y:S01]  /*0ca0*/  PRMT R4, R101, 0x5410, R102 ;  /* 0x0000541065047816 */ /* 0x000fe20000000066 */
[----:B------:R-:W4:Y:S01]  /*0cb0*/  LDG.E.U8 R98, desc[UR4][R2.64+0x22] ;  /* 0x0000220402627981 */ /* 0x000f22000c1e1100 */
[----:B------:R-:W-:-:S03]  /*0cc0*/  PRMT R118, R70, 0x3340, R75 ;  /* 0x0000334046767816 */ /* 0x000fc6000000004b */
[----:B------:R-:W4:Y:S04]  /*0cd0*/  LDG.E.U8 R101, desc[UR4][R2.64+0x23] ;  /* 0x0000230402657981 */ /* 0x000f28000c1e1100 */
[----:B------:R-:W4:Y:S01]  /*0ce0*/  LDG.E.U8 R70, desc[UR4][R2.64+-0x1a] ;  /* 0xffffe60402467981 */ /* 0x000f22000c1e1100 */
[----:B------:R-:W-:-:S03]  /*0cf0*/  PRMT R123, R73, 0x3340, R68 ;  /* 0x00003340497b7816 */ /* 0x000fc60000000044 */
[----:B------:R-:W4:Y:S04]  /*0d00*/  LDG.E.U8 R75, desc[UR4][R2.64+-0x1b] ;  /* 0xffffe504024b7981 */ /* 0x000f28000c1e1100 */
[----:B------:R-:W4:Y:S04]  /*0d10*/  LDG.E.U8 R68, desc[UR4][R2.64+-0x18] ;  /* 0xffffe80402447981 */ /* 0x000f28000c1e1100 */
[----:B------:R-:W4:Y:S01]  /*0d20*/  LDG.E.U8 R73, desc[UR4][R2.64+-0x19] ;  /* 0xffffe70402497981 */ /* 0x000f22000c1e1100 */
[----:B------:R-:W-:Y:S02]  /*0d30*/  PRMT R66, R105, 0x5410, R66 ;  /* 0x0000541069427816 */ /* 0x000fe40000000042 */
[----:B------:R-:W-:Y:S01]  /*0d40*/  PRMT R96, R79, 0x3340, R96 ;  /* 0x000033404f607816 */ /* 0x000fe20000000060 */
[----:B------:R-:W4:Y:S01]  /*0d50*/  LDG.E.U8 R105, desc[UR4][R2.64+-0x1d] ;  /* 0xffffe30402697981 */ /* 0x000f22000c1e1100 */
[----:B------:R-:W-:-:S03]  /*0d60*/  PRMT R121, R77, 0x3340, R72 ;  /* 0x000033404d797816 */ /* 0x000fc60000000048 */
[----:B------:R-:W4:Y:S04]  /*0d70*/  LDG.E.U8 R102, desc[UR4][R2.64+-0x1e] ;  /* 0xffffe20402667981 */ /* 0x000f28000c1e1100 */
[----:B------:R-:W4:Y:S04]  /*0d80*/  LDG.E.U8 R103, desc[UR4][R2.64+-0x1f] ;  /* 0xffffe10402677981 */ /* 0x000f28000c1e1100 */
[----:B------:R-:W4:Y:S01]  /*0d90*/  LDG.E.U8 R72, desc[UR4][R2.64+0x28] ;  /* 0x0000280402487981 */ /* 0x000f22000c1e1100 */
[----:B------:R-:W-:-:S03]  /*0da0*/  PRMT R81, R81, 0x3340, R76 ;  /* 0x0000334051517816 */ /* 0x000fc6000000004c */
[----:B------:R-:W4:Y:S04]  /*0db0*/  LDG.E.U8 R77, desc[UR4][R2.64+0x27] ;  /* 0x00002704024d7981 */ /* 0x000f28000c1e1100 */
[----:B------:R-:W4:Y:S01]  /*0dc0*/  LDG.E.U8 R79, desc[UR4][R2.64+0x25] ;  /* 0x00002504024f7981 */ /* 0x000f22000c1e1100 */
[----:B------:R-:W-:Y:S02]  /*0dd0*/  PRMT R120, R97, 0x3340, R78 ;  /* 0x0000334061787816 */ /* 0x000fe4000000004e */
[----:B------:R-:W-:Y:S01]  /*0de0*/  PRMT R78, R123, 0x5410, R118 ;  /* 0x000054107b4e7816 */ /* 0x000fe20000000076 */
[----:B------:R-:W4:Y:S01]  /*0df0*/  LDG.E.U8 R97, desc[UR4][R2.64+0x2d] ;  /* 0x00002d0402617981 */ /* 0x000f22000c1e1100 */
[----:B------:R-:W-:-:S03]  /*0e00*/  PRMT R117, R117, 0x3340, R80 ;  /* 0x0000334075757816 */ /* 0x000fc60000000050 */
[----:B------:R-:W4:Y:S01]  /*0e10*/  LDG.E.U8 R123, desc[UR4][R2.64+-0xc] ;  /* 0xfffff404027b7981 */ /* 0x000f22000c1e1100 */
[----:B------:R-:W-:Y:S02]  /*0e20*/  PRMT R80, R120, 0x5410, R81 ;  /* 0x0000541078507816 */ /* 0x000fe40000000051 */
[----:B------:R-:W-:Y:S02]  /*0e30*/  PRMT R76, R121, 0x5410, R96 ;  /* 0x00005410794c7816 */ /* 0x000fe40000000060 */
[----:B------:R-:W4:Y:S01]  /*0e40*/  LDG.E.U8 R96, desc[UR4][R2.64+0x2e] ;  /* 0x00002e0402607981 */ /* 0x000f22000c1e1100 */
[----:B------:R-:W-:-:S04]  /*0e50*/  PRMT R94, R119, 0x3340, R94 ;  /* 0x00003340775e7816 */ /* 0x000fc8000000005e */
[----:B------:R-:W-:Y:S02]  /*0e60*/  PRMT R81, R94, 0x5410, R117 ;  /* 0x000054105e517816 */ /* 0x000fe40000000075 */
[----:B------:R-:W4:Y:S01]  /*0e70*/  LDG.E.U8 R94, desc[UR4][R2.64+0x30] ;  /* 0x00003004025e7981 */ /* 0x000f22000c1e1100 */
[----:B------:R-:W-:-:S03]  /*0e80*/  PRMT R118, R83, 0x3340, R82 ;  /* 0x0000334053767816 */ /* 0x000fc60000000052 */
[----:B------:R-:W4:Y:S04]  /*0e90*/  LDG.E.U8 R82, desc[UR4][R2.64+-0x14] ;  /* 0xffffec0402527981 */ /* 0x000f28000c1e1100 */
        /* <DEDUP_REMOVED lines=8> */
[----:B------:R-:W4:Y:S01]  /*0f20*/  LDG.E.U8 R95, desc[UR4][R2.64+0x2f] ;  /* 0x00002f04025f7981 */ /* 0x000f22000c1e1100 */
[----:B------:R-:W-:-:S03]  /*0f30*/  PRMT R115, R92, 0x3340, R115 ;  /* 0x000033405c737816 */ /* 0x000fc60000000073 */
[----:B------:R-:W4:Y:S01]  /*0f40*/  LDG.E.U8 R92, desc[UR4][R2.64+-0x12] ;  /* 0xffffee04025c7981 */ /* 0x000f22000c1e1100 */
[----:B------:R-:W-:-:S03]  /*0f50*/  PRMT R116, R93, 0x3340, R116 ;  /* 0x000033405d747816 */ /* 0x000fc60000000074 */
[----:B------:R-:W4:Y:S01]  /*0f60*/  LDG.E.U8 R93, desc[UR4][R2.64+-0x13] ;  /* 0xffffed04025d7981 */ /* 0x000f22000c1e1100 */
[----:B------:R-:W-:-:S03]  /*0f70*/  PRMT R117, R91, 0x3340, R90 ;  /* 0x000033405b757816 */ /* 0x000fc6000000005a */
[----:B------:R-:W4:Y:S04]  /*0f80*/  LDG.E.U8 R90, desc[UR4][R2.64+-0x10] ;  /* 0xfffff004025a7981 */ /* 0x000f28000c1e1100 */
[----:B------:R-:W4:Y:S01]  /*0f90*/  LDG.E.U8 R91, desc[UR4][R2.64+-0x11] ;  /* 0xffffef04025b7981 */ /* 0x000f22000c1e1100 */
[----:B------:R-:W-:-:S03]  /*0fa0*/  PRMT R121, R87, 0x3340, R86 ;  /* 0x0000334057797816 */ /* 0x000fc60000000056 */
[----:B------:R-:W4:Y:S04]  /*0fb0*/  LDG.E.U8 R86, desc[UR4][R2.64+0x2c] ;  /* 0x00002c0402567981 */ /* 0x000f28000c1e1100 */
[----:B------:R-:W4:Y:S01]  /*0fc0*/  LDG.E.U8 R87, desc[UR4][R2.64+0x2b] ;  /* 0x00002b0402577981 */ /* 0x000f22000c1e1100 */
[----:B------:R-:W-:Y:S02]  /*0fd0*/  PRMT R120, R115, 0x5410, R114 ;  /* 0x0000541073787816 */ /* 0x000fe40000000072 */
[----:B------:R-:W-:Y:S02]  /*0fe0*/  PRMT R114, R122, 0x5410, R121 ;  /* 0x000054107a727816 */ /* 0x000fe40000000079 */
[----:B------:R-:W-:Y:S02]  /*0ff0*/  PRMT R115, R47, 0x3340, R44 ;  /* 0x000033402f737816 */ /* 0x000fe4000000002c */
[----:B------:R-:W-:-:S02]  /*1000*/  PRMT R122, R49, 0x3340, R46 ;  /* 0x00003340317a7816 */ /* 0x000fc4000000002e */
[----:B------:R-:W-:Y:S02]  /*1010*/  PRMT R116, R117, 0x5410, R116 ;  /* 0x0000541075747816 */ /* 0x000fe40000000074 */
[----:B------:R-:W-:Y:S02]  /*1020*/  PRMT R115, R122, 0x5410, R115 ;  /* 0x000054107a737816 */ /* 0x000fe40000000073 */
[----:B------:R-:W-:Y:S02]  /*1030*/  PRMT R117, R55, 0x3340, R52 ;  /* 0x0000334037757816 */ /* 0x000fe40000000034 */
[----:B------:R-:W-:Y:S02]  /*1040*/  PRMT R122, R57, 0x3340, R54 ;  /* 0x00003340397a7816 */ /* 0x000fe40000000036 */
[----:B------:R-:W-:Y:S02]  /*1050*/  PRMT R118, R119, 0x5410, R118 ;  /* 0x0000541077767816 */ /* 0x000fe40000000076 */
[----:B------:R-:W-:-:S02]  /*1060*/  PRMT R117, R122, 0x5410, R117 ;  /* 0x000054107a757816 */ /* 0x000fc40000000075 */
[----:B------:R-:W-:Y:S02]  /*1070*/  PRMT R121, R63, 0x3340, R60 ;  /* 0x000033403f797816 */ /* 0x000fe4000000003c */
[----:B---3--:R-:W-:Y:S01]  /*1080*/  PRMT R106, R107, 0x3340, R106 ;  /* 0x000033406b6a7816 */ /* 0x008fe2000000006a */
[----:B------:R-:W-:Y:S02]  /*1090*/  IDP.4A.U8.U8 R107, R117, R116, RZ ;  /* 0x00000074756b7226 */ /* 0x000fe400000000ff */
[----:B------:R-:W3:Y:S01]  /*10a0*/  LDG.E.U8 R116, desc[UR4][R2.64+-0xd] ;  /* 0xfffff30402747981 */ /* 0x000ee2000c1e1100 */
[----:B-----5:R-:W-:Y:S02]  /*10b0*/  PRMT R119, R109, 0x3340, R108 ;  /* 0x000033406d777816 */ /* 0x020fe4000000006c */
[----:B--2---:R-:W-:Y:S02]  /*10c0*/  PRMT R110, R111, 0x3340, R110 ;  /* 0x000033406f6e7816 */ /* 0x004fe4000000006e */
[----:B------:R-:W-:-:S02]  /*10d0*/  PRMT R108, R119, 0x5410, R106 ;  /* 0x00005410776c7816 */ /* 0x000fc4000000006a */
[----:B----4-:R-:W-:Y:S01]  /*10e0*/  PRMT R113, R113, 0x3340, R112 ;  /* 0x0000334071717816 */ /* 0x010fe20000000070 */
[----:B------:R-:W-:Y:S01]  /*10f0*/  IDP.4A.U8.U8 R109, R117, R120, RZ ;  /* 0x00000078756d7226 */ /* 0x000fe200000000ff */
[----:B------:R-:W2:Y:S01]  /*1100*/  LDG.E.U8 R119, desc[UR4][R2.64+0x33] ;  /* 0x0000330402777981 */ /* 0x000ea2000c1e1100 */
[----:B------:R-:W-:Y:S01]  /*1110*/  IDP.4A.U8.U8 R111, R115, R114, RZ ;  /* 0x00000072736f7226 */ /* 0x000fe200000000ff */
[----:B------:R-:W-:Y:S02]  /*1120*/  PRMT R106, R113, 0x5410, R110 ;  /* 0x00005410716a7816 */ /* 0x000fe4000000006e */
[----:B------:R-:W-:Y:S02]  /*1130*/  PRMT R99, R99, 0x3340, R98 ;  /* 0x0000334063637816 */ /* 0x000fe40000000062 */
[----:B------:R-:W-:Y:S01]  /*1140*/  PRMT R100, R101, 0x3340, R100 ;  /* 0x0000334065647816 */ /* 0x000fe20000000064 */
[----:B------:R-:W-:Y:S01]  /*1150*/  IDP.4A.U8.U8 R113, R115, R118, RZ ;  /* 0x0000007673717226 */ /* 0x000fe200000000ff */
[----:B------:R-:W4:Y:S02]  /*1160*/  LDG.E.U8 R117, desc[UR4][R2.64+-0xe] ;  /* 0xfffff20402757981 */ /* 0x000f24000c1e1100 */
[----:B------:R-:W-:-:S02]  /*1170*/  PRMT R99, R99, 0x5410, R100 ;  /* 0x0000541063637816 */ /* 0x000fc40000000064 */
[----:B------:R-:W-:Y:S01]  /*1180*/  PRMT R75, R75, 0x3340, R70 ;  /* 0x000033404b4b7816 */ /* 0x000fe20000000046 */
[----:B------:R-:W4:Y:S01]  /*1190*/  LDG.E.U8 R114, desc[UR4][R2.64+-0xf] ;  /* 0xfffff10402727981 */ /* 0x000f22000c1e1100 */
[----:B------:R-:W-:-:S03]  /*11a0*/  PRMT R118, R65, 0x3340, R62 ;  /* 0x0000334041767816 */ /* 0x000fc6000000003e */
[----:B------:R-:W2:Y:S01]  /*11b0*/  LDG.E.U8 R110, desc[UR4][R2.64+0x34] ;  /* 0x00003404026e7981 */ /* 0x000ea2000c1e1100 */
[----:B------:R-:W-:-:S03]  /*11c0*/  PRMT R68, R73, 0x3340, R68 ;  /* 0x0000334049447816 */ /* 0x000fc60000000044 */
[----:B------:R-:W5:Y:S01]  /*11d0*/  LDG.E.U8 R115, desc[UR4][R2.64+0x32] ;  /* 0x0000320402737981 */ /* 0x000f62000c1e1100 */
[----:B------:R-:W-:-:S03]  /*11e0*/  PRMT R100, R75, 0x5410, R68 ;  /* 0x000054104b647816 */ /* 0x000fc60000000044 */
[----:B------:R-:W5:Y:S01]  /*11f0*/  LDG.E.U8 R112, desc[UR4][R2.64+0x31] ;  /* 0x0000310402707981 */ /* 0x000f62000c1e1100 */
[----:B------:R-:W-:Y:S02]  /*1200*/  PRMT R104, R105, 0x3340, R104 ;  /* 0x0000334069687816 */ /* 0x000fe40000000068 */
[----:B------:R-:W-:Y:S01]  /*1210*/  PRMT R68, R39, 0x3340, R36 ;  /* 0x0000334027447816 */ /* 0x000fe20000000024 */
[----:B------:R-:W5:Y:S01]  /*1220*/  LDG.E.U8 R98, desc[UR4][R2.64+-0x8] ;  /* 0xfffff80402627981 */ /* 0x000f62000c1e1100 */
[----:B------:R-:W-:Y:S02]  /*1230*/  PRMT R75, R41, 0x3340, R38 ;  /* 0x00003340294b7816 */ /* 0x000fe40000000026 */
[----:B------:R-:W-:Y:S01]  /*1240*/  PRMT R103, R103, 0x3340, R102 ;  /* 0x0000334067677816 */ /* 0x000fe20000000066 */
[----:B------:R-:W5:Y:S01]  /*1250*/  LDG.E.U8 R101, desc[UR4][R2.64+-0x9] ;  /* 0xfffff70402657981 */ /* 0x000f62000c1e1100 */
[----:B------:R-:W-:Y:S02]  /*1260*/  PRMT R75, R75, 0x5410, R68 ;  /* 0x000054104b4b7816 */ /* 0x000fe40000000044 */
[----:B------:R-:W-:Y:S01]  /*1270*/  PRMT R121, R118, 0x5410, R121 ;  /* 0x0000541076797816 */ /* 0x000fe20000000079 */
[----:B------:R-:W5:Y:S01]  /*1280*/  LDG.E.U8 R73, desc[UR4][R2.64+0x37] ;  /* 0x0000370402497981 */ /* 0x000f62000c1e1100 */
[----:B------:R-:W-:-:S03]  /*1290*/  PRMT R102, R77, 0x3340, R72 ;  /* 0x000033404d667816 */ /* 0x000fc60000000048 */
[----:B------:R-:W5:Y:S01]  /*12a0*/  LDG.E.U8 R70, desc[UR4][R2.64+-0xb] ;  /* 0xfffff50402467981 */ /* 0x000f62000c1e1100 */
[----:B------:R-:W-:-:S03]  /*12b0*/  PRMT R105, R79, 0x3340, R74 ;  /* 0x000033404f697816 */ /* 0x000fc6000000004a */
[----:B------:R-:W5:Y:S01]  /*12c0*/  LDG.E.U8 R77, desc[UR4][R2.64+0x36] ;  /* 0x00003604024d7981 */ /* 0x000f62000c1e1100 */
[----:B------:R-:W-:-:S03]  /*12d0*/  PRMT R102, R105, 0x5410, R102 ;  /* 0x0000541069667816 */ /* 0x000fc60000000066 */
[----:B------:R-:W5:Y:S01]  /*12e0*/  LDG.E.U8 R74, desc[UR4][R2.64+0x38] ;  /* 0x00003804024a7981 */ /* 0x000f62000c1e1100 */
[----:B------:R-:W-:Y:S01]  /*12f0*/  IDP.4A.U8.U8 R76, R121, R76, RZ ;  /* 0x0000004c794c7226 */ /* 0x000fe200000000ff */
[----:B------:R-:W-:Y:S01]  /*1300*/  PRMT R103, R103, 0x5410, R104 ;  /* 0x0000541067677816 */ /* 0x000fe20000000068 */
[----:B------:R-:W-:Y:S01]  /*1310*/  IDP.4A.U8.U8 R78, R121, R78, RZ ;  /* 0x0000004e794e7226 */ /* 0x000fe200000000ff */
[----:B------:R-:W5:Y:S04]  /*1320*/  LDG.E.U8 R72, desc[UR4][R2.64+0x35] ;  /* 0x0000350402487981 */ /* 0x000f68000c1e1100 */
[----:B------:R-:W5:Y:S01]  /*1330*/  LDG.E.U8 R79, desc[UR4][R2.64+-0xa] ;  /* 0xfffff604024f7981 */ /* 0x000f62000c1e1100 */
[----:B------:R-:W-:-:S03]  /*1340*/  PRMT R125, R97, 0x3340, R96 ;  /* 0x00003340617d7816 */ /* 0x000fc60000000060 */
[----:B------:R-:W5:Y:S04]  /*1350*/  LDG.E.U8 R97, desc[UR4][R2.64+0x3b] ;  /* 0x00003b0402617981 */ /* 0x000f68000c1e1100 */
[----:B------:R-:W5:Y:S04]  /*1360*/  LDG.E.U8 R105, desc[UR4][R2.64+-0x4] ;  /* 0xfffffc0402697981 */ /* 0x000f68000c1e1100 */
[----:B------:R-:W5:Y:S01]  /*1370*/  LDG.E.U8 R96, desc[UR4][R2.64+-0x7] ;  /* 0xfffff90402607981 */ /* 0x000f62000c1e1100 */
[----:B------:R-:W-:Y:S01]  /*1380*/  PRMT R83, R83, 0x3340, R82 ;  /* 0x0000334053537816 */ /* 0x000fe20000000052 */
[----:B------:R-:W-:-:S02]  /*1390*/  IDP.4A.U8.U8 R82, R75, R100, RZ ;  /* 0x000000644b527226 */ /* 0x000fc400000000ff */
[----:B------:R-:W-:Y:S01]  /*13a0*/  IDP.4A.U8.U8 R75, R75, R102, RZ ;  /* 0x000000664b4b7226 */ /* 0x000fe200000000ff */
[----:B------:R-:W5:Y:S01]  /*13b0*/  LDG.E.U8 R100, desc[UR4][R2.64+-0x5] ;  /* 0xfffffb0402647981 */ /* 0x000f62000c1e1100 */
[----:B------:R-:W-:-:S03]  /*13c0*/  PRMT R84, R85, 0x3340, R84 ;  /* 0x0000334055547816 */ /* 0x000fc60000000054 */
[----:B------:R-:W5:Y:S01]  /*13d0*/  LDG.E.U8 R85, desc[UR4][R2.64+0x3e] ;  /* 0x00003e0402557981 */ /* 0x000f62000c1e1100 */
[----:B------:R-:W-:-:S03]  /*13e0*/  PRMT R89, R89, 0x3340, R88 ;  /* 0x0000334059597816 */ /* 0x000fc60000000058 */
[----:B------:R-:W5:Y:S01]  /*13f0*/  LDG.E.U8 R88, desc[UR4][R2.64+0x40] ;  /* 0x0000400402587981 */ /* 0x000f62000c1e1100 */
[----:B------:R-:W-:-:S03]  /*1400*/  PRMT R104, R95, 0x3340, R94 ;  /* 0x000033405f687816 */ /* 0x000fc6000000005e */
[----:B------:R-:W5:Y:S01]  /*1410*/  LDG.E.U8 R95, desc[UR4][R2.64+0x39] ;  /* 0x00003904025f7981 */ /* 0x000f62000c1e1100 */
[----:B------:R-:W-:-:S03]  /*1420*/  PRMT R83, R84, 0x5410, R83 ;  /* 0x0000541054537816 */ /* 0x000fc60000000053 */
[----:B------:R-:W5:Y:S04]  /*1430*/  LDG.E.U8 R94, desc[UR4][R2.64+-0x1] ;  /* 0xffffff04025e7981 */ /* 0x000f68000c1e1100 */
        /* <DEDUP_REMOVED lines=8> */
[----:B------:R-:W5:Y:S01]  /*14c0*/  LDG.E.U8 R86, desc[UR4][R2.64+0x3a] ;  /* 0x00003a0402567981 */ /* 0x000f62000c1e1100 */
[----:B------:R-:W-:-:S03]  /*14d0*/  PRMT R68, R89, 0x5410, R68 ;  /* 0x0000541059447816 */ /* 0x000fc60000000044 */
[----:B------:R-:W5:Y:S04]  /*14e0*/  LDG.E.U8 R87, desc[UR4][R2.64+-0x6] ;  /* 0xfffffa0402577981 */ /* 0x000f68000c1e1100 */
[----:B------:R-:W5:Y:S01]  /*14f0*/  LDG.E.U8 R89, desc[UR4][R2.64] ;  /* 0x0000000402597981 */ /* 0x000f62000c1e1100 */
[----:B------:R-:W-:Y:S01]  /*1500*/  PRMT R102, R121, 0x5410, R102 ;  /* 0x0000541079667816 */ /* 0x000fe20000000066 */
[C---:B------:R-:W-:Y:S02]  /*1510*/  IDP.4A.U8.U8 R71, R0.reuse, R71, RZ ;  /* 0x0000004700477226 */ /* 0x040fe400000000ff */
[----:B------:R-:W-:Y:S02]  /*1520*/  IDP.4A.U8.U8 R69, R0, R69, RZ ;  /* 0x0000004500457226 */ /* 0x000fe400000000ff */
[----:B------:R-:W-:-:S02]  /*1530*/  IDP.4A.U8.U8 R67, R8, R67, RZ ;  /* 0x0000004308437226 */ /* 0x000fc400000000ff */
[----:B------:R-:W-:Y:S02]  /*1540*/  IDP.4A.U8.U8 R5, R8, R5, RZ ;  /* 0x0000000508057226 */ /* 0x000fe400000000ff */
[----:B------:R-:W-:-:S05]  /*1550*/  IMAD.IADD R64, R13, 0x1, R64 ;  /* 0x000000010d407824 */ /* 0x000fca00078e0240 */
[----:B------:R-:W-:Y:S02]  /*1560*/  ISETP.GE.U32.AND P1, PT, R64, 0x20, PT ;  /* 0x000000204000780c */ /* 0x000fe40003f26070 */
[----:B---3--:R-:W-:Y:S02]  /*1570*/  PRMT R116, R116, 0x3340, R123 ;  /* 0x0000334074747816 */ /* 0x008fe4000000007b */
[----:B----4-:R-:W-:Y:S02]  /*1580*/  PRMT R117, R114, 0x3340, R117 ;  /* 0x0000334072757816 */ /* 0x010fe40000000075 */
[----:B--2---:R-:W-:Y:S02]  /*1590*/  PRMT R119, R119, 0x3340, R110 ;  /* 0x0000334077777816 */ /* 0x004fe4000000006e */
[----:B-----5:R-:W-:Y:S02]  /*15a0*/  PRMT R114, R112, 0x3340, R115 ;  /* 0x0000334070727816 */ /* 0x020fe40000000073 */
        /* <DEDUP_REMOVED lines=24> */
[----:B------:R-:W-:Y:S01]  /*1730*/  PRMT R77, R116, 0x5410, R77 ;  /* 0x00005410744d7816 */ /* 0x000fe2000000004d */
[----:B------:R-:W-:Y:S01]  /*1740*/  IDP.4A.U8.U8 R74, R115, R74, RZ ;  /* 0x0000004a734a7226 */ /* 0x000fe200000000ff */
[----:B------:R-:W-:-:S02]  /*1750*/  PRMT R101, R35, 0x3340, R32 ;  /* 0x0000334023657816 */ /* 0x000fc40000000020 */
[----:B------:R-:W-:Y:S01]  /*1760*/  PRMT R72, R37, 0x3340, R34 ;  /* 0x0000334025487816 */ /* 0x000fe20000000022 */
[----:B------:R-:W-:Y:S01]  /*1770*/  IDP.4A.U8.U8 R102, R79, R102, RZ ;  /* 0x000000664f667226 */ /* 0x000fe200000000ff */
        /* <DEDUP_REMOVED lines=17> */
[----:B------:R-:W-:Y:S01]  /*1890*/  PRMT R89, R94, 0x3340, R89 ;  /* 0x000033405e597816 */ /* 0x000fe20000000059 */
[----:B------:R-:W-:Y:S01]  /*18a0*/  IDP.4A.U8.U8 R85, R70, R85, RZ ;  /* 0x0000005546557226 */ /* 0x000fe200000000ff */
[----:B------:R-:W-:Y:S01]  /*18b0*/  PRMT R87, R87, 0x5410, R100 ;  /* 0x0000541057577816 */ /* 0x000fe20000000064 */
[----:B------:R-:W-:Y:S01]  /*18c0*/  IDP.4A.U8.U8 R95, R114, R95, RZ ;  /* 0x0000005f725f7226 */ /* 0x000fe200000000ff */
[----:B------:R-:W-:-:S03]  /*18d0*/  PRMT R89, R84, 0x5410, R89 ;  /* 0x0000541054597816 */ /* 0x000fc60000000059 */
[----:B------:R-:W-:Y:S01]  /*18e0*/  IDP.4A.U8.U8 R87, R114, R87, RZ ;  /* 0x0000005772577226 */ /* 0x000fe200000000ff */
[----:B------:R-:W-:Y:S01]  /*18f0*/  IADD3 R74, PT, PT, R74, R85, R95 ;  /* 0x000000554a4a7210 */ /* 0x000fe20007ffe05f */
[----:B------:R-:W-:Y:S01]  /*1900*/  IDP.4A.U8.U8 R89, R70, R89, RZ ;  /* 0x0000005946597226 */ /* 0x000fe200000000ff */
[----:B------:R-:W-:Y:S01]  /*1910*/  PRMT R72, R53, 0x3340, R50 ;  /* 0x0000334035487816 */ /* 0x000fe20000000032 */
[C---:B------:R-:W-:Y:S01]  /*1920*/  IDP.4A.U8.U8 R68, R101.reuse, R68, RZ ;  /* 0x0000004465447226 */ /* 0x040fe200000000ff */
[----:B------:R-:W-:Y:S02]  /*1930*/  IADD3 R74, PT, PT, R112, R74, R77 ;  /* 0x0000004a704a7210 */ /* 0x000fe40007ffe04d */
[----:B------:R-:W-:Y:S01]  /*1940*/  IADD3 R87, PT, PT, R98, R89, R87 ;  /* 0x0000005962577210 */ /* 0x000fe20007ffe057 */
[----:B------:R-:W-:Y:S01]  /*1950*/  IDP.4A.U8.U8 R70, R116, R103, RZ ;  /* 0x0000006774467226 */ /* 0x000fe200000000ff */
[----:B------:R-:W-:Y:S01]  /*1960*/  PRMT R73, R72, 0x5410, R73 ;  /* 0x0000541048497816 */ /* 0x000fe20000000049 */
[----:B------:R-:W-:Y:S01]  /*1970*/  IDP.4A.U8.U8 R83, R101, R83, RZ ;  /* 0x0000005365537226 */ /* 0x000fe200000000ff */
[----:B------:R-:W-:Y:S01]  /*1980*/  PRMT R72, R59, 0x3340, R56 ;  /* 0x000033403b487816 */ /* 0x000fe20000000038 */
[----:B------:R-:W-:Y:S01]  /*1990*/  IDP.4A.U8.U8 R116, R116, R99, RZ ;  /* 0x0000006374747226 */ /* 0x000fe200000000ff */
[----:B------:R-:W-:-:S02]  /*19a0*/  PRMT R117, R61, 0x3340, R58 ;  /* 0x000033403d757816 */ /* 0x000fc4000000003a */
[----:B------:R-:W-:Y:S02]  /*19b0*/  IADD3 R79, PT, PT, R102, R87, R79 ;  /* 0x00000057664f7210 */ /* 0x000fe40007ffe04f */
[----:B------:R-:W-:Y:S01]  /*19c0*/  IADD3 R74, PT, PT, R75, R74, R68 ;  /* 0x0000004a4b4a7210 */ /* 0x000fe20007ffe044 */
[----:B------:R-:W-:Y:S01]  /*19d0*/  IDP.4A.U8.U8 R106, R73, R106, RZ ;  /* 0x0000006a496a7226 */ /* 0x000fe200000000ff */
[----:B------:R-:W-:Y:S02]  /*19e0*/  PRMT R72, R117, 0x5410, R72 ;  /* 0x0000541075487816 */ /* 0x000fe40000000048 */
[----:B------:R-:W-:Y:S01]  /*19f0*/  PRMT R68, R10, 0x3340, R7 ;  /* 0x000033400a447816 */ /* 0x000fe20000000007 */
[----:B------:R-:W-:Y:S01]  /*1a00*/  IDP.4A.U8.U8 R108, R73, R108, RZ ;  /* 0x0000006c496c7226 */ /* 0x000fe200000000ff */
[----:B------:R-:W-:Y:S02]  /*1a10*/  IADD3 R79, PT, PT, R82, R79, R83 ;  /* 0x0000004f524f7210 */ /* 0x000fe40007ffe053 */
[----:B------:R-:W-:Y:S01]  /*1a20*/  IADD3 R74, PT, PT, R111, R74, R116 ;  /* 0x0000004a6f4a7210 */ /* 0x000fe20007ffe074 */
[----:B------:R-:W-:Y:S01]  /*1a30*/  IDP.4A.U8.U8 R81, R72, R81, RZ ;  /* 0x0000005148517226 */ /* 0x000fe200000000ff */
[----:B------:R-:W-:-:S02]  /*1a40*/  PRMT R73, R68, 0x5410, R9 ;  /* 0x0000541044497816 */ /* 0x000fc40000000009 */
[----:B------:R-:W-:Y:S02]  /*1a50*/  IADD3 R70, PT, PT, R113, R79, R70 ;  /* 0x0000004f71467210 */ /* 0x000fe40007ffe046 */
[----:B------:R-:W-:Y:S01]  /*1a60*/  IADD3 R74, PT, PT, R107, R74, R106 ;  /* 0x0000004a6b4a7210 */ /* 0x000fe20007ffe06a */
[----:B------:R-:W-:Y:S01]  /*1a70*/  IDP.4A.U8.U8 R75, R72, R80, RZ ;  /* 0x00000050484b7226 */ /* 0x000fe200000000ff */
[----:B------:R-:W-:Y:S01]  /*1a80*/  IADD3 R70, PT, PT, R109, R70, R108 ;  /* 0x000000466d467210 */ /* 0x000fe20007ffe06c */
[C---:B------:R-:W-:Y:S01]  /*1a90*/  IDP.4A.U8.U8 R66, R73.reuse, R66, RZ ;  /* 0x0000004249427226 */ /* 0x040fe200000000ff */
[----:B------:R-:W-:Y:S01]  /*1aa0*/  IADD3 R74, PT, PT, R78, R74, R81 ;  /* 0x0000004a4e4a7210 */ /* 0x000fe20007ffe051 */
[----:B------:R-:W-:Y:S01]  /*1ab0*/  IDP.4A.U8.U8 R4, R73, R4, RZ ;  /* 0x0000000449047226 */ /* 0x000fe200000000ff */
[----:B------:R-:W-:Y:S02]  /*1ac0*/  IADD3 R70, PT, PT, R76, R70, R75 ;  /* 0x000000464c467210 */ /* 0x000fe40007ffe04b */
[----:B------:R-:W-:-:S02]  /*1ad0*/  IADD3 R66, PT, PT, R71, R74, R66 ;  /* 0x0000004a47427210 */ /* 0x000fc40007ffe042 */
[----:B------:R-:W-:-:S03]  /*1ae0*/  IADD3 R4, PT, PT, R69, R70, R4 ;  /* 0x0000004645047210 */ /* 0x000fc60007ffe004 */
[----:B------:R-:W-:Y:S02]  /*1af0*/  IMAD.IADD R66, R67, 0x1, R66 ;  /* 0x0000000143427824 */ /* 0x000fe400078e0242 */
[----:B------:R-:W-:-:S03]  /*1b00*/  IMAD.IADD R4, R5, 0x1, R4 ;  /* 0x0000000105047824 */ /* 0x000fc600078e0204 */
[--C-:B------:R-:W-:Y:S02]  /*1b10*/  SHF.R.U32.HI R69, RZ, 0x4, R66.reuse ;  /* 0x00000004ff457819 */ /* 0x100fe40000011642 */
[----:B------:R-:W-:Y:S02]  /*1b20*/  SHF.R.U32.HI R68, RZ, 0x8, R66 ;  /* 0x00000008ff447819 */ /* 0x000fe40000011642 */
[--C-:B------:R-:W-:Y:S02]  /*1b30*/  SHF.R.U32.HI R5, RZ, 0x4, R4.reuse ;  /* 0x00000004ff057819 */ /* 0x100fe40000011604 */
[----:B------:R-:W-:Y:S02]  /*1b40*/  SHF.R.U32.HI R67, RZ, 0x8, R4 ;  /* 0x00000008ff437819 */ /* 0x000fe40000011604 */
[----:B------:R-:W-:Y:S02]  /*1b50*/  LOP3.LUT R68, R66, R68, R69, 0x96, !PT ;  /* 0x0000004442447212 */ /* 0x000fe400078e9645 */
[----:B------:R-:W-:-:S02]  /*1b60*/  LOP3.LUT R5, R4, R67, R5, 0x96, !PT ;  /* 0x0000004304057212 */ /* 0x000fc400078e9605 */
[----:B------:R-:W-:Y:S01]  /*1b70*/  LOP3.LUT R68, R68, 0xf, RZ, 0xc0, !PT ;  /* 0x0000000f44447812 */ /* 0x000fe200078ec0ff */
[----:B------:R-:W-:-:S04]  /*1b80*/  IMAD.MOV.U32 R4, RZ, RZ, R6 ;  /* 0x000000ffff047224 */ /* 0x000fc800078e0006 */
[----:B------:R-:W-:Y:S02]  /*1b90*/  IMAD R67, R5, 0x10, R68 ;  /* 0x0000001005437824 */ /* 0x000fe400078e0244 */
[----:B------:R-:W-:-:S05]  /*1ba0*/  IMAD.MOV.U32 R5, RZ, RZ, R11 ;  /* 0x000000ffff057224 */ /* 0x000fca00078e000b */
[----:B------:R0:W-:Y:S01]  /*1bb0*/  STG.E.U8 desc[UR4][R4.64], R67 ;  /* 0x0000004304007986 */ /* 0x0001e2000c101104 */
[C---:B------:R-:W-:Y:S01]  /*1bc0*/  IADD3 R6, P2, PT, R13.reuse, R6, RZ ;  /* 0x000000060d067210 */ /* 0x040fe20007f5e0ff */
[----:B------:R-:W-:-:S04]  /*1bd0*/  IMAD.WIDE.U32 R2, R13, 0x80, R2 ;  /* 0x000000800d027825 */ /* 0x000fc800078e0002 */
[----:B------:R-:W-:Y:S01]  /*1be0*/  IMAD.X R11, RZ, RZ, R11, P2 ;  /* 0x000000ffff0b7224 */ /* 0x000fe200010e060b */
[----:B------:R-:W-:Y:S07]  /*1bf0*/  @!P1 BRA `(.L_x_2) ;  /* 0xffffffe800d89947 */ /* 0x000fee000383ffff */
.L_x_1:
[----:B------:R-:W-:Y:S05]  /*1c00*/  BSYNC.RECONVERGENT B0 ;  /* 0x0000000000007941 */ /* 0x000fea0003800200 */
.L_x_0:
[----:B------:R-:W-:Y:S06]  /*1c10*/  BAR.SYNC.DEFER_BLOCKING 0x0 ;  /* 0x0000000000007b1d */ /* 0x000fec0000010000 */
[----:B------:R-:W-:Y:S05]  /*1c20*/  @P0 EXIT ;  /* 0x000000000000094d */ /* 0x000fea0003800000 */
[----:B------:R-:W1:Y:S01]  /*1c30*/  LDC R21, c[0x0][0x360] ;  /* 0x0000d800ff157b82 */ /* 0x000e620000000800 */
[----:B------:R-:W0:Y:S01]  /*1c40*/  S2R R0, SR_TID.X ;  /* 0x0000000000007919 */ /* 0x000e220000002100 */
[----:B------:R-:W2:Y:S01]  /*1c50*/  LDCU.64 UR8, c[0x0][0x390] ;  /* 0x00007200ff0877ac */ /* 0x000ea20008000a00 */
[----:B------:R-:W-:Y:S01]  /*1c60*/  BSSY.RECONVERGENT B0, `(.L_x_3) ;  /* 0x0000032000007945 */ /* 0x000fe20003800200 */
[----:B------:R-:W3:Y:S01]  /*1c70*/  LDCU.64 UR6, c[0x0][0x388] ;  /* 0x00007100ff0677ac */ /* 0x000ee20008000a00 */
[----:B-1----:R-:W1:Y:S01]  /*1c80*/  I2F.U32.RP R7, R21 ;  /* 0x0000001500077306 */ /* 0x002e620000209000 */
[----:B------:R-:W-:Y:S01]  /*1c90*/  ISETP.NE.U32.AND P2, PT, R21, RZ, PT ;  /* 0x000000ff1500720c */ /* 0x000fe20003f45070 */
[----:B0-----:R-:W-:-:S05]  /*1ca0*/  IMAD.IADD R4, R0, 0x1, R21 ;  /* 0x0000000100047824 */ /* 0x001fca00078e0215 */
[C---:B------:R-:W-:Y:S01]  /*1cb0*/  ISETP.GE.U32.AND P0, PT, R4.reuse, 0x20, PT ;  /* 0x000000200400780c */ /* 0x040fe20003f06070 */
[----:B-1----:R-:W0:Y:S01]  /*1cc0*/  MUFU.RCP R7, R7 ;  /* 0x0000000700077308 */ /* 0x002e220000001000 */
[----:B------:R-:W-:Y:S01]  /*1cd0*/  VIMNMX.U32 R5, PT, PT, R4, 0x20, !PT ;  /* 0x0000002004057848 */ /* 0x000fe20007fe0000 */
[----:B0-----:R-:W-:-:S06]  /*1ce0*/  VIADD R2, R7, 0xffffffe ;  /* 0x0ffffffe07027836 */ /* 0x001fcc0000000000 */
[----:B------:R0:W1:Y:S02]  /*1cf0*/  F2I.FTZ.U32.TRUNC.NTZ R3, R2 ;  /* 0x0000000200037305 */ /* 0x000064000021f000 */
[----:B0-----:R-:W-:Y:S02]  /*1d00*/  IMAD.MOV.U32 R2, RZ, RZ, RZ ;  /* 0x000000ffff027224 */ /* 0x001fe400078e00ff */
[----:B-1----:R-:W-:-:S04]  /*1d10*/  IMAD.MOV R6, RZ, RZ, -R3 ;  /* 0x000000ffff067224 */ /* 0x002fc800078e0a03 */
[----:B------:R-:W-:Y:S01]  /*1d20*/  IMAD R9, R6, R21, RZ ;  /* 0x0000001506097224 */ /* 0x000fe200078e02ff */
[----:B------:R-:W-:-:S03]  /*1d30*/  SEL R6, RZ, 0x1, P0 ;  /* 0x00000001ff067807 */ /* 0x000fc60000000000 */
[----:B------:R-:W-:Y:S01]  /*1d40*/  IMAD.HI.U32 R8, R3, R9, R2 ;  /* 0x0000000903087227 */ /* 0x000fe200078e0002 */
[----:B------:R-:W-:-:S05]  /*1d50*/  IADD3 R5, PT, PT, R5, -R4, -R6 ;  /* 0x8000000405057210 */ /* 0x000fca0007ffe806 */
[----:B------:R-:W-:-:S04]  /*1d60*/  IMAD.HI.U32 R3, R8, R5, RZ ;  /* 0x0000000508037227 */ /* 0x000fc800078e00ff */
[----:B------:R-:W-:-:S04]  /*1d70*/  IMAD.MOV R2, RZ, RZ, -R3 ;  /* 0x000000ffff027224 */ /* 0x000fc800078e0a03 */
[----:B------:R-:W-:-:S05]  /*1d80*/  IMAD R5, R21, R2, R5 ;  /* 0x0000000215057224 */ /* 0x000fca00078e0205 */
[----:B------:R-:W-:-:S13]  /*1d90*/  ISETP.GE.U32.AND P0, PT, R5, R21, PT ;  /* 0x000000150500720c */ /* 0x000fda0003f06070 */
[----:B------:R-:W-:Y:S02]  /*1da0*/  @P0 IMAD.IADD R5, R5, 0x1, -R21 ;  /* 0x0000000105050824 */ /* 0x000fe400078e0a15 */
[----:B------:R-:W-:-:S03]  /*1db0*/  @P0 VIADD R3, R3, 0x1 ;  /* 0x0000000103030836 */ /* 0x000fc60000000000 */
[----:B------:R-:W-:-:S13]  /*1dc0*/  ISETP.GE.U32.AND P1, PT, R5, R21, PT ;  /* 0x000000150500720c */ /* 0x000fda0003f26070 */
[----:B------:R-:W-:Y:S01]  /*1dd0*/  @P1 VIADD R3, R3, 0x1 ;  /* 0x0000000103031836 */ /* 0x000fe20000000000 */
[----:B------:R-:W-:-:S05]  /*1de0*/  @!P2 LOP3.LUT R3, RZ, R21, RZ, 0x33, !PT ;  /* 0x00000015ff03a212 */ /* 0x000fca00078e33ff */
[----:B------:R-:W-:-:S05]  /*1df0*/  IMAD.IADD R9, R6, 0x1, R3 ;  /* 0x0000000106097824 */ /* 0x000fca00078e0203 */
[----:B------:R-:W-:-:S04]  /*1e00*/  LOP3.LUT R2, R9, 0x3, RZ, 0xc0, !PT ;  /* 0x0000000309027812 */ /* 0x000fc800078ec0ff */
[----:B------:R-:W-:-:S13]  /*1e10*/  ISETP.NE.AND P0, PT, R2, 0x3, PT ;  /* 0x000000030200780c */ /* 0x000fda0003f05270 */
[----:B--23--:R-:W-:Y:S05]  /*1e20*/  @!P0 BRA `(.L_x_4) ;  /* 0x0000000000548947 */ /* 0x00cfea0003800000 */
[----:B------:R-:W-:Y:S01]  /*1e30*/  VIADD R2, R9, 0x1 ;  /* 0x0000000109027836 */ /* 0x000fe20000000000 */
[----:B------:R-:W-:Y:S01]  /*1e40*/  BSSY.RECONVERGENT B1, `(.L_x_5) ;  /* 0x0000012000017945 */ /* 0x000fe20003800200 */
[----:B------:R-:W-:Y:S02]  /*1e50*/  IMAD.MOV.U32 R6, RZ, RZ, R0 ;  /* 0x000000ffff067224 */ /* 0x000fe400078e0000 */
[----:B------:R-:W-:Y:S01]  /*1e60*/  IMAD.MOV.U32 R8, RZ, RZ, RZ ;  /* 0x000000ffff087224 */ /* 0x000fe200078e00ff */
[----:B------:R-:W-:-:S05]  /*1e70*/  LOP3.LUT R2, R2, 0x3, RZ, 0xc0, !PT ;  /* 0x0000000302027812 */ /* 0x000fca00078ec0ff */
[----:B------:R-:W-:-:S07]  /*1e80*/  IMAD.MOV R0, RZ, RZ, -R2 ;  /* 0x000000ffff007224 */ /* 0x000fce00078e0a02 */
.L_x_6:
[C---:B------:R-:W-:Y:S02]  /*1e90*/  IADD3 R4, P0, PT, R6.reuse, UR6, RZ ;  /* 0x0000000606047c10 */ /* 0x040fe4000ff1e0ff */
[----:B0-----:R-:W-:Y:S02]  /*1ea0*/  IADD3 R2, P1, PT, R6, UR8, RZ ;  /* 0x0000000806027c10 */ /* 0x001fe4000ff3e0ff */
[C---:B------:R-:W-:Y:S02]  /*1eb0*/  IADD3.X R5, PT, PT, R8.reuse, UR7, RZ, P0, !PT ;  /* 0x0000000708057c10 */ /* 0x040fe400087fe4ff */
[----:B------:R-:W-:-:S03]  /*1ec0*/  IADD3.X R3, PT, PT, R8, UR9, RZ, P1, !PT ;  /* 0x0000000908037c10 */ /* 0x000fc60008ffe4ff */
[----:B------:R-:W2:Y:S04]  /*1ed0*/  LDG.E.U8 R4, desc[UR4][R4.64] ;  /* 0x0000000404047981 */ /* 0x000ea8000c1e1100 */
[----:B------:R-:W2:Y:S01]  /*1ee0*/  LDG.E.U8 R7, desc[UR4][R2.64] ;  /* 0x0000000402077981 */ /* 0x000ea2000c1e1100 */
[----:B------:R-:W-:Y:S01]  /*1ef0*/  VIADD R0, R0, 0x1 ;  /* 0x0000000100007836 */ /* 0x000fe20000000000 */
[----:B------:R-:W-:-:S04]  /*1f00*/  IADD3 R6, P1, PT, R21, R6, RZ ;  /* 0x0000000615067210 */ /* 0x000fc80007f3e0ff */
[----:B------:R-:W-:Y:S01]  /*1f10*/  ISETP.NE.AND P0, PT, R0, RZ, PT ;  /* 0x000000ff0000720c */ /* 0x000fe20003f05270 */
[----:B------:R-:W-:Y:S01]  /*1f20*/  IMAD.X R8, RZ, RZ, R8, P1 ;  /* 0x000000ffff087224 */ /* 0x000fe200008e0608 */
[----:B--2---:R-:W-:-:S05]  /*1f30*/  LOP3.LUT R7, R7, R4, RZ, 0x3c, !PT ;  /* 0x0000000407077212 */ /* 0x004fca00078e3cff */
[----:B------:R0:W-:Y:S06]  /*1f40*/  STG.E.U8 desc[UR4][R2.64], R7 ;  /* 0x0000000702007986 */ /* 0x0001ec000c101104 */
[----:B------:R-:W-:Y:S05]  /*1f50*/  @P0 BRA `(.L_x_6) ;  /* 0xfffffffc00cc0947 */ /* 0x000fea000383ffff */
[----:B------:R-:W-:Y:S05]  /*1f60*/  BSYNC.RECONVERGENT B1 ;  /* 0x0000000000017941 */ /* 0x000fea0003800200 */
.L_x_5:
[----:B------:R-:W-:-:S07]  /*1f70*/  IMAD.MOV.U32 R0, RZ, RZ, R6 ;  /* 0x000000ffff007224 */ /* 0x000fce00078e0006 */
.L_x_4:
[----:B------:R-:W-:Y:S05]  /*1f80*/  BSYNC.RECONVERGENT B0 ;  /* 0x0000000000007941 */ /* 0x000fea0003800200 */
.L_x_3:
[----:B------:R-:W-:-:S13]  /*1f90*/  ISETP.GE.U32.AND P0, PT, R9, 0x3, PT ;  /* 0x000000030900780c */ /* 0x000fda0003f06070 */
[----:B------:R-:W-:Y:S05]  /*1fa0*/  @!P0 EXIT ;  /* 0x000000000000894d */ /* 0x000fea0003800000 */
[C-C-:B------:R-:W-:Y:S01]  /*1fb0*/  IMAD R14, R21.reuse, 0x2, R0.reuse ;  /* 0x00000002150e7824 */ /* 0x140fe200078e0200 */
[----:B------:R-:W1:Y:S01]  /*1fc0*/  LDCU.64 UR8, c[0x0][0x390] ;  /* 0x00007200ff0877ac */ /* 0x000e620008000a00 */
[----:B------:R-:W-:Y:S02]  /*1fd0*/  IMAD R15, R21, 0x3, R0 ;  /* 0x00000003150f7824 */ /* 0x000fe400078e0200 */
[----:B------:R-:W-:Y:S01]  /*1fe0*/  IMAD.IADD R16, R0, 0x1, R21 ;  /* 0x0000000100107824 */ /* 0x000fe200078e0215 */
[----:B------:R-:W2:Y:S06]  /*1ff0*/  LDCU.64 UR6, c[0x0][0x388] ;  /* 0x00007100ff0677ac */ /* 0x000eac0008000a00 */
.L_x_7:
[C---:B--23--:R-:W-:Y:S02]  /*2000*/  IADD3 R6, P0, PT, R0.reuse, UR6, RZ ;  /* 0x0000000600067c10 */ /* 0x04cfe4000ff1e0ff */
[----:B01----:R-:W-:-:S03]  /*2010*/  IADD3 R2, P1, PT, R0, UR8, RZ ;  /* 0x0000000800027c10 */ /* 0x003fc6000ff3e0ff */
[----:B------:R-:W-:Y:S02]  /*2020*/  IMAD.X R7, RZ, RZ, UR7, P0 ;  /* 0x00000007ff077e24 */ /* 0x000fe400080e06ff */
[----:B------:R-:W-:-:S03]  /*2030*/  IMAD.X R3, RZ, RZ, UR9, P1 ;  /* 0x00000009ff037e24 */ /* 0x000fc600088e06ff */
[----:B------:R-:W2:Y:S04]  /*2040*/  LDG.E.U8 R6, desc[UR4][R6.64] ;  /* 0x0000000406067981 */ /* 0x000ea8000c1e1100 */
[----:B------:R-:W2:Y:S01]  /*2050*/  LDG.E.U8 R11, desc[UR4][R2.64] ;  /* 0x00000004020b7981 */ /* 0x000ea2000c1e1100 */
[C---:B------:R-:W-:Y:S02]  /*2060*/  IADD3 R8, P0, PT, R16.reuse, UR6, RZ ;  /* 0x0000000610087c10 */ /* 0x040fe4000ff1e0ff */
[----:B------:R-:W-:-:S03]  /*2070*/  IADD3 R4, P1, PT, R16, UR8, RZ ;  /* 0x0000000810047c10 */ /* 0x000fc6000ff3e0ff */
[----:B------:R-:W-:Y:S02]  /*2080*/  IMAD.X R9, RZ, RZ, UR7, P0 ;  /* 0x00000007ff097e24 */ /* 0x000fe400080e06ff */
[----:B------:R-:W-:Y:S01]  /*2090*/  IMAD.X R5, RZ, RZ, UR9, P1 ;  /* 0x00000009ff057e24 */ /* 0x000fe200088e06ff */
[----:B--2---:R-:W-:-:S05]  /*20a0*/  LOP3.LUT R13, R11, R6, RZ, 0x3c, !PT ;  /* 0x000000060b0d7212 */ /* 0x004fca00078e3cff */
[----:B------:R0:W-:Y:S04]  /*20b0*/  STG.E.U8 desc[UR4][R2.64], R13 ;  /* 0x0000000d02007986 */ /* 0x0001e8000c101104 */
        /* <DEDUP_REMOVED lines=11> */
[----:B0-----:R-:W-:-:S03]  /*2170*/  IADD3 R2, P1, PT, R15, UR8, RZ ;  /* 0x000000080f027c10 */ /* 0x001fc6000ff3e0ff */
[----:B------:R-:W-:Y:S02]  /*2180*/  IMAD.X R13, RZ, RZ, UR7, P0 ;  /* 0x00000007ff0d7e24 */ /* 0x000fe400080e06ff */
[----:B------:R-:W-:Y:S01]  /*2190*/  IMAD.X R3, RZ, RZ, UR9, P1 ;  /* 0x00000009ff037e24 */ /* 0x000fe200088e06ff */
[----:B--2---:R-:W-:-:S05]  /*21a0*/  LOP3.LUT R19, R19, R10, RZ, 0x3c, !PT ;  /* 0x0000000a13137212 */ /* 0x004fca00078e3cff */
[----:B------:R3:W-:Y:S04]  /*21b0*/  STG.E.U8 desc[UR4][R6.64], R19 ;  /* 0x0000001306007986 */ /* 0x0007e8000c101104 */
[----:B------:R-:W2:Y:S04]  /*21c0*/  LDG.E.U8 R12, desc[UR4][R12.64] ;  /* 0x000000040c0c7981 */ /* 0x000ea8000c1e1100 */
[----:B------:R-:W2:Y:S01]  /*21d0*/  LDG.E.U8 R9, desc[UR4][R2.64] ;  /* 0x0000000402097981 */ /* 0x000ea2000c1e1100 */
[C---:B------:R-:W-:Y:S01]  /*21e0*/  IADD3 R0, PT, PT, R21.reuse, R0, R21 ;  /* 0x0000000015007210 */ /* 0x040fe20007ffe015 */
[----:B------:R-:W-:-:S02]  /*21f0*/  IMAD R14, R21, 0x4, R14 ;  /* 0x00000004150e7824 */ /* 0x000fc400078e020e */
[C---:B------:R-:W-:Y:S01]  /*2200*/  IMAD R15, R21.reuse, 0x4, R15 ;  /* 0x00000004150f7824 */ /* 0x040fe200078e020f */
[C---:B------:R-:W-:Y:S01]  /*2210*/  IADD3 R0, PT, PT, R21.reuse, R0, R21 ;  /* 0x0000000015007210 */ /* 0x040fe20007ffe015 */
[----:B------:R-:W-:-:S03]  /*2220*/  IMAD R16, R21, 0x4, R16 ;  /* 0x0000000415107824 */ /* 0x000fc600078e0210 */
[----:B------:R-:W-:Y:S02]  /*2230*/  ISETP.GE.U32.AND P0, PT, R0, 0x20, PT ;  /* 0x000000200000780c */ /* 0x000fe40003f06070 */
[----:B--2---:R-:W-:-:S05]  /*2240*/  LOP3.LUT R9, R9, R12, RZ, 0x3c, !PT ;  /* 0x0000000c09097212 */ /* 0x004fca00078e3cff */
[----:B------:R3:W-:Y:S06]  /*2250*/  STG.E.U8 desc[UR4][R2.64], R9 ;  /* 0x0000000902007986 */ /* 0x0007ec000c101104 */
[----:B------:R-:W-:Y:S05]  /*2260*/  @!P0 BRA `(.L_x_7) ;  /* 0xfffffffc00648947 */ /* 0x000fea000383ffff */
[----:B------:R-:W-:Y:S05]  /*2270*/  EXIT ;  /* 0x000000000000794d */ /* 0x000fea0003800000 */
.L_x_8:
[----:B------:R-:W-:-:S00]  /*2280*/  BRA `(.L_x_8) ;  /* 0xfffffffc00fc7947 */ /* 0x000fc0000383ffff */
[----:B------:R-:W-:-:S00]  /*2290*/  NOP ;  /* 0x0000000000007918 */ /* 0x000fc00000000000 */
        /* <DEDUP_REMOVED lines=14> */
.L_x_9:


//--------------------- .nv.shared.reserved.0     --------------------------
	.section	.nv.shared.reserved.0,"aw",@nobits
	.weak		__nv_reservedSMEM_offset_0_alias
	.size		__nv_reservedSMEM_offset_0_alias, 0, 64
	.other		__nv_reservedSMEM_offset_0_alias,@"STO_CUDA_RESERVED_SHARED STV_DEFAULT"
__nv_reservedSMEM_offset_0_alias:
	.zero		0
	.zero		64


//--------------------- .nv.constant0.calc_heavy_hash_cuda_kernel --------------------------
	.section	.nv.constant0.calc_heavy_hash_cuda_kernel,"a",@progbits
	.sectionflags	@""
	.align	4
.nv.constant0.calc_heavy_hash_cuda_kernel:
	.zero		920


//--------------------- SYMBOLS --------------------------

	.type		.nv.reservedSmem.offset0,@object
	.size		.nv.reservedSmem.offset0,0x4
